//
// Generated by NVIDIA NVVM Compiler
//
// Compiler Build ID: CL-36424714
// Cuda compilation tools, release 13.0, V13.0.88
// Based on NVVM 20.0.0
//

.version 9.0
.target sm_100
.address_size 64

	// .globl	_Z16processOneSamplePdPKdS1_S1_jj

.visible .entry _Z16processOneSamplePdPKdS1_S1_jj(
	.param .u64 .ptr .align 1 _Z16processOneSamplePdPKdS1_S1_jj_param_0,
	.param .u64 .ptr .align 1 _Z16processOneSamplePdPKdS1_S1_jj_param_1,
	.param .u64 .ptr .align 1 _Z16processOneSamplePdPKdS1_S1_jj_param_2,
	.param .u64 .ptr .align 1 _Z16processOneSamplePdPKdS1_S1_jj_param_3,
	.param .u32 _Z16processOneSamplePdPKdS1_S1_jj_param_4,
	.param .u32 _Z16processOneSamplePdPKdS1_S1_jj_param_5
)
{
	.local .align 8 .b8 	__local_depot0[200];
	.reg .b64 	%SP;
	.reg .b64 	%SPL;
	.reg .pred 	%p<44>;
	.reg .b32 	%r<170>;
	.reg .b32 	%f<2>;
	.reg .b64 	%rd<110>;
	.reg .b64 	%fd<478>;

	mov.u64 	%SPL, __local_depot0;
	ld.param.u64 	%rd9, [_Z16processOneSamplePdPKdS1_S1_jj_param_2];
	ld.param.u64 	%rd10, [_Z16processOneSamplePdPKdS1_S1_jj_param_3];
	ld.param.u32 	%r50, [_Z16processOneSamplePdPKdS1_S1_jj_param_4];
	ld.param.u32 	%rd11, [_Z16processOneSamplePdPKdS1_S1_jj_param_5];
	cvta.to.global.u64 	%rd1, %rd10;
	cvta.to.global.u64 	%rd2, %rd9;
	add.u64 	%rd3, %SPL, 0;
	mov.u32 	%r51, %ctaid.x;
	mov.u32 	%r52, %ctaid.y;
	mov.u32 	%r53, %nctaid.x;
	mad.lo.s32 	%r54, %r52, %r53, %r51;
	mov.u32 	%r55, %tid.x;
	mov.u32 	%r56, %ntid.x;
	mov.u32 	%r57, %tid.y;
	mad.lo.s32 	%r58, %r56, %r57, %r55;
	cvt.u64.u32 	%rd13, %r58;
	mov.u32 	%r59, %ntid.y;
	mul.lo.s32 	%r60, %r56, %r59;
	mul.wide.u32 	%rd14, %r54, %r60;
	add.s64 	%rd4, %rd14, %rd13;
	setp.ge.u64 	%p1, %rd4, %rd11;
	@%p1 bra 	$L__BB0_50;
	ld.global.f64 	%fd48, [%rd2];
	div.rn.f64 	%fd1, %fd48, 0dBFF6A09E667F3BCD;
	{
	.reg .b32 %temp; 
	mov.b64 	{%temp, %r1}, %fd1;
	}
	and.b32  	%r2, %r1, 2147483647;
	{
	.reg .b32 %temp; 
	mov.b64 	{%r3, %temp}, %fd1;
	}
	setp.gt.u32 	%p2, %r2, 2146435071;
	@%p2 bra 	$L__BB0_3;
	mov.b64 	%fd52, {%r3, %r2};
	add.f64 	%fd53, %fd52, 0dC010000000000000;
	add.f64 	%fd54, %fd52, 0d4010000000000000;
	rcp.approx.ftz.f64 	%fd55, %fd54;
	neg.f64 	%fd56, %fd54;
	fma.rn.f64 	%fd57, %fd56, %fd55, 0d3FF0000000000000;
	fma.rn.f64 	%fd58, %fd57, %fd57, %fd57;
	fma.rn.f64 	%fd59, %fd58, %fd55, %fd55;
	mul.f64 	%fd60, %fd53, %fd59;
	mov.f64 	%fd61, 0d3FF0000000000000;
	add.rn.f64 	%fd62, %fd60, %fd61;
	fma.rn.f64 	%fd63, %fd62, 0dC010000000000000, %fd52;
	neg.f64 	%fd64, %fd60;
	fma.rn.f64 	%fd65, %fd64, %fd52, %fd63;
	fma.rn.f64 	%fd66, %fd59, %fd65, %fd60;
	fma.rn.f64 	%fd67, %fd66, 0dBDF8774AD4E0BFD7, 0dBE44E1C6FD03D328;
	fma.rn.f64 	%fd68, %fd67, %fd66, 0dBE4330149F7A56B6;
	fma.rn.f64 	%fd69, %fd68, %fd66, 0d3E7BEDDED8376273;
	fma.rn.f64 	%fd70, %fd69, %fd66, 0d3E6F9254C3ABF22B;
	fma.rn.f64 	%fd71, %fd70, %fd66, 0dBEAB9068C2148CF0;
	fma.rn.f64 	%fd72, %fd71, %fd66, 0d3E94C6454DB34009;
	fma.rn.f64 	%fd73, %fd72, %fd66, 0d3ED7F1C378F2311D;
	fma.rn.f64 	%fd74, %fd73, %fd66, 0dBEE78E051C6D5C58;
	fma.rn.f64 	%fd75, %fd74, %fd66, 0dBEF995B4EAD14A90;
	fma.rn.f64 	%fd76, %fd75, %fd66, 0d3F23BE27CF0A29B2;
	fma.rn.f64 	%fd77, %fd76, %fd66, 0dBF2A1DEF3E81672E;
	fma.rn.f64 	%fd78, %fd77, %fd66, 0dBF48D4ABE68C1713;
	fma.rn.f64 	%fd79, %fd78, %fd66, 0d3F749C67210DD6B4;
	fma.rn.f64 	%fd80, %fd79, %fd66, 0dBF9096238568E357;
	fma.rn.f64 	%fd81, %fd80, %fd66, 0d3FA3079EDF8C2DC9;
	fma.rn.f64 	%fd82, %fd81, %fd66, 0dBFB0FB06DFF601FC;
	fma.rn.f64 	%fd83, %fd82, %fd66, 0d3FB7FEE004DFBCDC;
	fma.rn.f64 	%fd84, %fd83, %fd66, 0dBFB9DDB23C3DB8C6;
	fma.rn.f64 	%fd85, %fd84, %fd66, 0d3FB16ECEFCFA5FDA;
	fma.rn.f64 	%fd86, %fd85, %fd66, 0d3F8F7F5DF66FB6D6;
	fma.rn.f64 	%fd87, %fd86, %fd66, 0dBFC1DF1AD154A29D;
	fma.rn.f64 	%fd88, %fd87, %fd66, 0d3FF3BA5916E9FD7F;
	fma.rn.f64 	%fd89, %fd52, 0d4000000000000000, 0d3FF0000000000000;
	rcp.approx.ftz.f64 	%fd90, %fd89;
	neg.f64 	%fd91, %fd89;
	fma.rn.f64 	%fd92, %fd91, %fd90, 0d3FF0000000000000;
	fma.rn.f64 	%fd93, %fd92, %fd92, %fd92;
	fma.rn.f64 	%fd94, %fd93, %fd90, %fd90;
	mul.f64 	%fd95, %fd94, %fd88;
	mul.f64 	%fd96, %fd95, 0dC000000000000000;
	fma.rn.f64 	%fd97, %fd52, %fd96, %fd88;
	neg.f64 	%fd98, %fd95;
	add.rn.f64 	%fd99, %fd97, %fd98;
	fma.rn.f64 	%fd100, %fd99, %fd94, %fd95;
	neg.f64 	%fd101, %fd52;
	mul.f64 	%fd102, %fd52, %fd101;
	fma.rn.f64 	%fd103, %fd102, 0d3FF71547652B82FE, 0d4338000000000000;
	{
	.reg .b32 %temp; 
	mov.b64 	{%r61, %temp}, %fd103;
	}
	mov.f64 	%fd104, 0dC338000000000000;
	add.rn.f64 	%fd105, %fd103, %fd104;
	fma.rn.f64 	%fd106, %fd105, 0dBFE62E42FEFA39EF, %fd102;
	fma.rn.f64 	%fd107, %fd105, 0dBC7ABC9E3B39803F, %fd106;
	fma.rn.f64 	%fd108, %fd107, 0d3E5ADE1569CE2BDF, 0d3E928AF3FCA213EA;
	fma.rn.f64 	%fd109, %fd108, %fd107, 0d3EC71DEE62401315;
	fma.rn.f64 	%fd110, %fd109, %fd107, 0d3EFA01997C89EB71;
	fma.rn.f64 	%fd111, %fd110, %fd107, 0d3F2A01A014761F65;
	fma.rn.f64 	%fd112, %fd111, %fd107, 0d3F56C16C1852B7AF;
	fma.rn.f64 	%fd113, %fd112, %fd107, 0d3F81111111122322;
	fma.rn.f64 	%fd114, %fd113, %fd107, 0d3FA55555555502A1;
	fma.rn.f64 	%fd115, %fd114, %fd107, 0d3FC5555555555511;
	fma.rn.f64 	%fd116, %fd115, %fd107, 0d3FE000000000000B;
	fma.rn.f64 	%fd117, %fd116, %fd107, 0d3FF0000000000000;
	fma.rn.f64 	%fd118, %fd117, %fd107, 0d3FF0000000000000;
	shr.u32 	%r62, %r61, 31;
	add.s32 	%r63, %r61, %r62;
	shr.s32 	%r64, %r63, 1;
	{
	.reg .b32 %temp; 
	mov.b64 	{%r65, %temp}, %fd118;
	}
	{
	.reg .b32 %temp; 
	mov.b64 	{%temp, %r66}, %fd118;
	}
	shl.b32 	%r67, %r64, 20;
	add.s32 	%r68, %r66, %r67;
	mov.b64 	%fd119, {%r65, %r68};
	sub.s32 	%r69, %r61, %r64;
	shl.b32 	%r70, %r69, 20;
	add.s32 	%r71, %r70, 1072693248;
	mov.b32 	%r72, 0;
	mov.b64 	%fd120, {%r72, %r71};
	mul.f64 	%fd121, %fd120, %fd119;
	neg.f64 	%fd122, %fd102;
	fma.rn.f64 	%fd123, %fd101, %fd52, %fd122;
	fma.rn.f64 	%fd124, %fd121, %fd123, %fd121;
	mul.f64 	%fd125, %fd124, %fd100;
	setp.gt.u32 	%p6, %r2, 1077624832;
	selp.f64 	%fd126, 0d0000000000000000, %fd125, %p6;
	setp.lt.s32 	%p7, %r1, 0;
	mov.f64 	%fd127, 0d4000000000000000;
	sub.f64 	%fd128, %fd127, %fd126;
	selp.f64 	%fd460, %fd128, %fd126, %p7;
	bra.uni 	$L__BB0_4;
$L__BB0_3:
	setp.eq.s32 	%p3, %r2, 2146435072;
	setp.eq.s32 	%p4, %r3, 0;
	setp.lt.s32 	%p5, %r1, 0;
	selp.f64 	%fd49, 0d4000000000000000, 0d0000000000000000, %p5;
	add.f64 	%fd50, %fd1, %fd1;
	selp.f64 	%fd51, %fd49, %fd50, %p4;
	selp.f64 	%fd460, %fd51, %fd50, %p3;
$L__BB0_4:
	mul.f64 	%fd477, %fd460, 0d3FE0000000000000;
	setp.eq.s32 	%p8, %r50, 0;
	@%p8 bra 	$L__BB0_17;
	and.b32  	%r4, %r50, 15;
	setp.lt.u32 	%p9, %r50, 16;
	mov.b32 	%r155, 0;
	@%p9 bra 	$L__BB0_8;
	and.b32  	%r155, %r50, -16;
	mov.b32 	%r160, 0;
$L__BB0_7:
	.pragma "nounroll";
	mul.wide.u32 	%rd15, %r160, 8;
	add.s64 	%rd16, %rd3, %rd15;
	mov.b64 	%rd17, 0;
	st.local.u64 	[%rd16], %rd17;
	st.local.u64 	[%rd16+8], %rd17;
	st.local.u64 	[%rd16+16], %rd17;
	st.local.u64 	[%rd16+24], %rd17;
	st.local.u64 	[%rd16+32], %rd17;
	st.local.u64 	[%rd16+40], %rd17;
	st.local.u64 	[%rd16+48], %rd17;
	st.local.u64 	[%rd16+56], %rd17;
	st.local.u64 	[%rd16+64], %rd17;
	st.local.u64 	[%rd16+72], %rd17;
	st.local.u64 	[%rd16+80], %rd17;
	st.local.u64 	[%rd16+88], %rd17;
	st.local.u64 	[%rd16+96], %rd17;
	st.local.u64 	[%rd16+104], %rd17;
	st.local.u64 	[%rd16+112], %rd17;
	st.local.u64 	[%rd16+120], %rd17;
	add.s32 	%r160, %r160, 16;
	setp.eq.s32 	%p10, %r160, %r155;
	@%p10 bra 	$L__BB0_8;
	bra.uni 	$L__BB0_7;
$L__BB0_8:
	setp.eq.s32 	%p11, %r4, 0;
	@%p11 bra 	$L__BB0_17;
	and.b32  	%r7, %r50, 7;
	setp.lt.u32 	%p12, %r4, 8;
	@%p12 bra 	$L__BB0_11;
	mul.wide.u32 	%rd18, %r155, 8;
	add.s64 	%rd19, %rd3, %rd18;
	mov.b64 	%rd20, 0;
	st.local.u64 	[%rd19], %rd20;
	st.local.u64 	[%rd19+8], %rd20;
	st.local.u64 	[%rd19+16], %rd20;
	st.local.u64 	[%rd19+24], %rd20;
	st.local.u64 	[%rd19+32], %rd20;
	st.local.u64 	[%rd19+40], %rd20;
	st.local.u64 	[%rd19+48], %rd20;
	st.local.u64 	[%rd19+56], %rd20;
	add.s32 	%r155, %r155, 8;
$L__BB0_11:
	setp.eq.s32 	%p13, %r7, 0;
	@%p13 bra 	$L__BB0_17;
	and.b32  	%r10, %r50, 3;
	setp.lt.u32 	%p14, %r7, 4;
	@%p14 bra 	$L__BB0_14;
	mul.wide.u32 	%rd21, %r155, 8;
	add.s64 	%rd22, %rd3, %rd21;
	mov.b64 	%rd23, 0;
	st.local.u64 	[%rd22], %rd23;
	st.local.u64 	[%rd22+8], %rd23;
	st.local.u64 	[%rd22+16], %rd23;
	st.local.u64 	[%rd22+24], %rd23;
	add.s32 	%r155, %r155, 4;
$L__BB0_14:
	setp.eq.s32 	%p15, %r10, 0;
	@%p15 bra 	$L__BB0_17;
	mov.b32 	%r159, 0;
$L__BB0_16:
	.pragma "nounroll";
	mul.wide.u32 	%rd24, %r155, 8;
	add.s64 	%rd25, %rd3, %rd24;
	mov.b64 	%rd26, 0;
	st.local.u64 	[%rd25], %rd26;
	add.s32 	%r155, %r155, 1;
	add.s32 	%r159, %r159, 1;
	setp.ne.s32 	%p16, %r159, %r10;
	@%p16 bra 	$L__BB0_16;
$L__BB0_17:
	setp.lt.u32 	%p17, %r50, 2;
	@%p17 bra 	$L__BB0_49;
	mov.b32 	%r77, 1127219200;
	mov.b32 	%r78, -2147483648;
	mov.b64 	%fd6, {%r78, %r77};
	add.s32 	%r79, %r50, 1;
	max.u32 	%r17, %r79, 3;
	and.b32  	%r18, %r50, 15;
	and.b32  	%r19, %r50, 7;
	and.b32  	%r20, %r50, 3;
	mov.b32 	%r161, 2;
	cvt.u64.u32 	%rd27, %r50;
	mov.f64 	%fd462, %fd477;
$L__BB0_19:
	ld.param.u64 	%rd109, [_Z16processOneSamplePdPKdS1_S1_jj_param_1];
	add.s32 	%r80, %r161, -2;
	cvt.u64.u32 	%rd5, %r80;
	mad.lo.s64 	%rd28, %rd4, %rd27, %rd5;
	cvta.to.global.u64 	%rd29, %rd109;
	shl.b64 	%rd30, %rd28, 3;
	add.s64 	%rd31, %rd29, %rd30;
	ld.global.f64 	%fd129, [%rd31];
	mul.f64 	%fd130, %fd462, %fd129;
	max.f64 	%fd131, %fd130, 0d3E7AD7F29ABCAF48;
	min.f64 	%fd132, %fd131, 0d3FEFFFFFCA501ACB;
	add.f64 	%fd9, %fd132, %fd132;
	neg.f64 	%fd10, %fd9;
	mov.f64 	%fd133, 0d4000000000000000;
	add.rn.f64 	%fd11, %fd133, %fd10;
	setp.ltu.f64 	%p18, %fd9, 0d3F4FA4D2AD8F904D;
	setp.gtu.f64 	%p19, %fd9, 0d3FFFFC0B65AA4E0E;
	or.pred  	%p20, %p18, %p19;
	@%p20 bra 	$L__BB0_21;
	mul.rn.f64 	%fd231, %fd11, %fd9;
	{
	.reg .b32 %temp; 
	mov.b64 	{%temp, %r101}, %fd231;
	}
	{
	.reg .b32 %temp; 
	mov.b64 	{%r102, %temp}, %fd231;
	}
	shr.u32 	%r103, %r101, 20;
	and.b32  	%r104, %r103, 2046;
	add.s32 	%r105, %r104, 2147482626;
	mov.b32 	%r106, 1127219200;
	mov.b64 	%fd232, {%r105, %r106};
	sub.f64 	%fd233, %fd232, %fd6;
	and.b32  	%r107, %r101, -2145386497;
	or.b32  	%r108, %r107, 1071644672;
	mov.b64 	%fd234, {%r102, %r108};
	add.f64 	%fd235, %fd234, 0dBFF0000000000000;
	add.f64 	%fd236, %fd234, 0d3FF0000000000000;
	rcp.approx.ftz.f64 	%fd237, %fd236;
	neg.f64 	%fd238, %fd236;
	fma.rn.f64 	%fd239, %fd238, %fd237, 0d3FF0000000000000;
	fma.rn.f64 	%fd240, %fd239, %fd239, %fd239;
	fma.rn.f64 	%fd241, %fd240, %fd237, %fd237;
	mul.f64 	%fd242, %fd235, %fd241;
	fma.rn.f64 	%fd243, %fd242, 0dC000000000000000, %fd235;
	neg.f64 	%fd244, %fd242;
	fma.rn.f64 	%fd245, %fd244, %fd235, %fd243;
	fma.rn.f64 	%fd246, %fd245, %fd241, %fd242;
	mul.f64 	%fd247, %fd246, %fd246;
	fma.rn.f64 	%fd248, %fd247, 0d3FB5C5C218C775C9, 0d3FA55CF59CDC5D89;
	fma.rn.f64 	%fd249, %fd248, %fd247, 0d3FAEFD18CF6EBB9C;
	fma.rn.f64 	%fd250, %fd249, %fd247, 0d3FB10682EDCB8D1B;
	fma.rn.f64 	%fd251, %fd250, %fd247, 0d3FB3B1DD3AC7FC96;
	fma.rn.f64 	%fd252, %fd251, %fd247, 0d3FB745CB459B54A6;
	fma.rn.f64 	%fd253, %fd252, %fd247, 0d3FBC71C741A0669F;
	fma.rn.f64 	%fd254, %fd253, %fd247, 0d3FC249249209112E;
	fma.rn.f64 	%fd255, %fd254, %fd247, 0d3FC99999999A06C1;
	fma.rn.f64 	%fd256, %fd255, %fd247, 0d3FD5555555555535;
	mul.f64 	%fd257, %fd247, %fd256;
	fma.rn.f64 	%fd258, %fd257, %fd246, %fd246;
	add.f64 	%fd259, %fd258, %fd258;
	fma.rn.f64 	%fd260, %fd233, 0d3FE62E42FEFA39EF, %fd259;
	mov.f64 	%fd261, 0dC009000000000000;
	sub.f64 	%fd262, %fd261, %fd260;
	fma.rn.f64 	%fd263, %fd262, 0dBBB135D2E746E627, 0dBC08DDF93324D327;
	fma.rn.f64 	%fd264, %fd263, %fd262, 0d3C37B83EEF0B7C9F;
	fma.rn.f64 	%fd265, %fd264, %fd262, 0d3C69BA72CD589B91;
	fma.rn.f64 	%fd266, %fd265, %fd262, 0dBCA33689090A6B96;
	fma.rn.f64 	%fd267, %fd266, %fd262, 0d3C782E11898132E0;
	fma.rn.f64 	%fd268, %fd267, %fd262, 0d3CFDE4ACFD9E26BA;
	fma.rn.f64 	%fd269, %fd268, %fd262, 0dBD26D33EED66C487;
	fma.rn.f64 	%fd270, %fd269, %fd262, 0dBD36F2167040D8E2;
	fma.rn.f64 	%fd271, %fd270, %fd262, 0d3D872A22C2D77E20;
	fma.rn.f64 	%fd272, %fd271, %fd262, 0dBDAC8859C4E5C0AF;
	fma.rn.f64 	%fd273, %fd272, %fd262, 0dBDCDC583D118A561;
	fma.rn.f64 	%fd274, %fd273, %fd262, 0d3E120F47CCF46B3C;
	fma.rn.f64 	%fd275, %fd274, %fd262, 0dBE31A9E38DC84D60;
	fma.rn.f64 	%fd276, %fd275, %fd262, 0dBE5F36CD6D3D46A9;
	fma.rn.f64 	%fd277, %fd276, %fd262, 0d3E9C6B4F5D03B787;
	fma.rn.f64 	%fd278, %fd277, %fd262, 0dBEB6E8A5434AE8A2;
	fma.rn.f64 	%fd279, %fd278, %fd262, 0dBEED1D1F7B8736F6;
	fma.rn.f64 	%fd280, %fd279, %fd262, 0d3F2879C2A212F024;
	fma.rn.f64 	%fd281, %fd280, %fd262, 0dBF4845769484FCA8;
	fma.rn.f64 	%fd282, %fd281, %fd262, 0dBF78B6C33114F909;
	fma.rn.f64 	%fd283, %fd282, %fd262, 0d3FCEBD80D9B13E28;
	fma.rn.f64 	%fd284, %fd283, %fd262, 0d3FFA755E7C99AE86;
	fma.rn.f64 	%fd467, %fd284, %fd10, %fd284;
	bra.uni 	$L__BB0_32;
$L__BB0_21:
	{
	.reg .b32 %temp; 
	mov.b64 	{%temp, %r24}, %fd9;
	}
	setp.gt.s32 	%p21, %r24, 1072693247;
	selp.f64 	%fd463, %fd11, %fd9, %p21;
	{
	.reg .b32 %temp; 
	mov.b64 	{%temp, %r162}, %fd463;
	}
	mov.b32 	%f1, %r162;
	setp.ltu.f32 	%p22, %f1, 0f2B2BFF2F;
	@%p22 bra 	$L__BB0_23;
	{
	.reg .b32 %temp; 
	mov.b64 	{%r81, %temp}, %fd463;
	}
	shr.u32 	%r82, %r162, 20;
	and.b32  	%r83, %r82, 2046;
	add.s32 	%r84, %r83, 2147482626;
	mov.b32 	%r85, 1127219200;
	mov.b64 	%fd134, {%r84, %r85};
	sub.f64 	%fd135, %fd134, %fd6;
	and.b32  	%r86, %r162, -2145386497;
	or.b32  	%r87, %r86, 1071644672;
	mov.b64 	%fd136, {%r81, %r87};
	add.f64 	%fd137, %fd136, 0dBFF0000000000000;
	add.f64 	%fd138, %fd136, 0d3FF0000000000000;
	rcp.approx.ftz.f64 	%fd139, %fd138;
	neg.f64 	%fd140, %fd138;
	fma.rn.f64 	%fd141, %fd140, %fd139, 0d3FF0000000000000;
	fma.rn.f64 	%fd142, %fd141, %fd141, %fd141;
	fma.rn.f64 	%fd143, %fd142, %fd139, %fd139;
	mul.f64 	%fd144, %fd137, %fd143;
	fma.rn.f64 	%fd145, %fd144, 0dC000000000000000, %fd137;
	neg.f64 	%fd146, %fd144;
	fma.rn.f64 	%fd147, %fd146, %fd137, %fd145;
	fma.rn.f64 	%fd148, %fd147, %fd143, %fd144;
	mul.f64 	%fd149, %fd148, %fd148;
	fma.rn.f64 	%fd150, %fd149, 0d3FB5C5C218C775C9, 0d3FA55CF59CDC5D89;
	fma.rn.f64 	%fd151, %fd150, %fd149, 0d3FAEFD18CF6EBB9C;
	fma.rn.f64 	%fd152, %fd151, %fd149, 0d3FB10682EDCB8D1B;
	fma.rn.f64 	%fd153, %fd152, %fd149, 0d3FB3B1DD3AC7FC96;
	fma.rn.f64 	%fd154, %fd153, %fd149, 0d3FB745CB459B54A6;
	fma.rn.f64 	%fd155, %fd154, %fd149, 0d3FBC71C741A0669F;
	fma.rn.f64 	%fd156, %fd155, %fd149, 0d3FC249249209112E;
	fma.rn.f64 	%fd157, %fd156, %fd149, 0d3FC99999999A06C1;
	fma.rn.f64 	%fd158, %fd157, %fd149, 0d3FD5555555555535;
	mul.f64 	%fd159, %fd149, %fd158;
	fma.rn.f64 	%fd160, %fd159, %fd148, %fd148;
	add.f64 	%fd161, %fd160, %fd160;
	fma.rn.f64 	%fd162, %fd135, 0d3FE62E42FEFA39EF, %fd161;
	neg.f64 	%fd163, %fd162;
	rsqrt.approx.ftz.f64 	%fd164, %fd163;
	mul.rn.f64 	%fd165, %fd164, %fd164;
	fma.rn.f64 	%fd166, %fd162, %fd165, 0d3FF0000000000000;
	fma.rn.f64 	%fd167, %fd166, 0d3FD8000000000000, 0d3FE0000000000000;
	mul.rn.f64 	%fd168, %fd166, %fd164;
	fma.rn.f64 	%fd169, %fd167, %fd168, %fd164;
	fma.rn.f64 	%fd170, %fd169, 0d3FEBE9222591AFAB, 0d4000A0E7333839AA;
	fma.rn.f64 	%fd171, %fd170, %fd169, 0d4008768CF7E57D5C;
	fma.rn.f64 	%fd172, %fd171, %fd169, 0d400B77E7E28DA583;
	fma.rn.f64 	%fd173, %fd172, %fd169, 0d3FF34F26A4F99CF9;
	fma.rn.f64 	%fd174, %fd173, %fd169, 0d3FC1F674ADB019ED;
	fma.rn.f64 	%fd175, %fd174, %fd169, 0d3F75DDAE9506431D;
	fma.rn.f64 	%fd176, %fd175, %fd169, 0d3F0ADA49AA32489C;
	add.f64 	%fd177, %fd169, 0d4001E90FF51C2197;
	fma.rn.f64 	%fd178, %fd177, %fd169, 0d40111EA3A7CF3820;
	fma.rn.f64 	%fd179, %fd178, %fd169, 0d4011A0E4A4749594;
	fma.rn.f64 	%fd180, %fd179, %fd169, 0d400D4E977D38C14D;
	fma.rn.f64 	%fd181, %fd180, %fd169, 0d3FF37FD567EC0D5F;
	fma.rn.f64 	%fd182, %fd181, %fd169, 0d3FC1FB9D7F676033;
	fma.rn.f64 	%fd183, %fd182, %fd169, 0d3F75DDCDF98946E4;
	fma.rn.f64 	%fd184, %fd183, %fd169, 0d3F0ADA42D79D8DBB;
	mul.f64 	%fd185, %fd169, %fd184;
	div.rn.f64 	%fd466, %fd176, %fd185;
	bra.uni 	$L__BB0_31;
$L__BB0_23:
	{
	.reg .b32 %temp; 
	mov.b64 	{%r163, %temp}, %fd463;
	}
	setp.gt.s32 	%p23, %r162, 1048575;
	mov.b32 	%r164, -1023;
	@%p23 bra 	$L__BB0_25;
	mul.f64 	%fd463, %fd463, 0d4350000000000000;
	{
	.reg .b32 %temp; 
	mov.b64 	{%temp, %r162}, %fd463;
	}
	{
	.reg .b32 %temp; 
	mov.b64 	{%r163, %temp}, %fd463;
	}
	mov.b32 	%r164, -1077;
$L__BB0_25:
	add.s32 	%r90, %r162, -1;
	setp.gt.u32 	%p24, %r90, 2146435070;
	@%p24 bra 	$L__BB0_29;
	shr.u32 	%r93, %r162, 20;
	add.s32 	%r165, %r164, %r93;
	and.b32  	%r94, %r162, 1048575;
	or.b32  	%r95, %r94, 1072693248;
	mov.b64 	%fd464, {%r163, %r95};
	setp.lt.u32 	%p26, %r95, 1073127583;
	@%p26 bra 	$L__BB0_28;
	{
	.reg .b32 %temp; 
	mov.b64 	{%r96, %temp}, %fd464;
	}
	{
	.reg .b32 %temp; 
	mov.b64 	{%temp, %r97}, %fd464;
	}
	add.s32 	%r98, %r97, -1048576;
	mov.b64 	%fd464, {%r96, %r98};
	add.s32 	%r165, %r165, 1;
$L__BB0_28:
	add.f64 	%fd187, %fd464, 0dBFF0000000000000;
	add.f64 	%fd188, %fd464, 0d3FF0000000000000;
	rcp.approx.ftz.f64 	%fd189, %fd188;
	neg.f64 	%fd190, %fd188;
	fma.rn.f64 	%fd191, %fd190, %fd189, 0d3FF0000000000000;
	fma.rn.f64 	%fd192, %fd191, %fd191, %fd191;
	fma.rn.f64 	%fd193, %fd192, %fd189, %fd189;
	mul.f64 	%fd194, %fd187, %fd193;
	fma.rn.f64 	%fd195, %fd187, %fd193, %fd194;
	mul.f64 	%fd196, %fd195, %fd195;
	fma.rn.f64 	%fd197, %fd196, 0d3EB1380B3AE80F1E, 0d3ED0EE258B7A8B04;
	fma.rn.f64 	%fd198, %fd197, %fd196, 0d3EF3B2669F02676F;
	fma.rn.f64 	%fd199, %fd198, %fd196, 0d3F1745CBA9AB0956;
	fma.rn.f64 	%fd200, %fd199, %fd196, 0d3F3C71C72D1B5154;
	fma.rn.f64 	%fd201, %fd200, %fd196, 0d3F624924923BE72D;
	fma.rn.f64 	%fd202, %fd201, %fd196, 0d3F8999999999A3C4;
	fma.rn.f64 	%fd203, %fd202, %fd196, 0d3FB5555555555554;
	sub.f64 	%fd204, %fd187, %fd195;
	add.f64 	%fd205, %fd204, %fd204;
	neg.f64 	%fd206, %fd195;
	fma.rn.f64 	%fd207, %fd206, %fd187, %fd205;
	mul.f64 	%fd208, %fd193, %fd207;
	mul.f64 	%fd209, %fd196, %fd203;
	fma.rn.f64 	%fd210, %fd209, %fd195, %fd208;
	xor.b32  	%r99, %r165, -2147483648;
	mov.b32 	%r100, 1127219200;
	mov.b64 	%fd211, {%r99, %r100};
	sub.f64 	%fd212, %fd211, %fd6;
	fma.rn.f64 	%fd213, %fd212, 0d3FE62E42FEFA39EF, %fd195;
	fma.rn.f64 	%fd214, %fd212, 0dBFE62E42FEFA39EF, %fd213;
	sub.f64 	%fd215, %fd214, %fd195;
	sub.f64 	%fd216, %fd210, %fd215;
	fma.rn.f64 	%fd217, %fd212, 0d3C7ABC9E3B39803F, %fd216;
	add.f64 	%fd465, %fd213, %fd217;
	bra.uni 	$L__BB0_30;
$L__BB0_29:
	fma.rn.f64 	%fd186, %fd463, 0d7FF0000000000000, 0d7FF0000000000000;
	{
	.reg .b32 %temp; 
	mov.b64 	{%temp, %r91}, %fd463;
	}
	and.b32  	%r92, %r91, 2147483647;
	setp.eq.s32 	%p25, %r92, 0;
	selp.f64 	%fd465, 0dFFF0000000000000, %fd186, %p25;
$L__BB0_30:
	neg.f64 	%fd218, %fd465;
	rsqrt.approx.f64 	%fd219, %fd218;
	fma.rn.f64 	%fd220, %fd219, 0d3FE8E2101C71B0BF, 0d3FFA2013964E259C;
	fma.rn.f64 	%fd221, %fd220, %fd219, 0d3FDABFE90921BE68;
	fma.rn.f64 	%fd222, %fd221, %fd219, 0d3F97E41314DE00D4;
	fma.rn.f64 	%fd223, %fd222, %fd219, 0d3F311BD487102E94;
	add.f64 	%fd224, %fd219, 0d3FF59895C30BAA54;
	fma.rn.f64 	%fd225, %fd224, %fd219, 0d3FFAE8E5956A143F;
	fma.rn.f64 	%fd226, %fd225, %fd219, 0d3FDACCE85FF7383D;
	fma.rn.f64 	%fd227, %fd226, %fd219, 0d3F97E43B6CAC34FE;
	fma.rn.f64 	%fd228, %fd227, %fd219, 0d3F311BD08289EB12;
	mul.f64 	%fd229, %fd219, %fd228;
	div.rn.f64 	%fd466, %fd223, %fd229;
$L__BB0_31:
	neg.f64 	%fd230, %fd466;
	selp.f64 	%fd467, %fd230, %fd466, %p21;
$L__BB0_32:
	setp.lt.u32 	%p28, %r50, 16;
	mul.f64 	%fd287, %fd467, 0dBFF6A09E667F3BCD;
	shl.b64 	%rd32, %rd5, 3;
	add.s64 	%rd33, %rd3, %rd32;
	st.local.f64 	[%rd33], %fd287;
	add.s32 	%r35, %r161, -1;
	mul.lo.s32 	%r36, %r35, %r50;
	mov.f64 	%fd475, 0d0000000000000000;
	mov.b32 	%r168, 0;
	@%p28 bra 	$L__BB0_35;
	mov.f64 	%fd475, 0d0000000000000000;
	mov.b32 	%r166, 0;
$L__BB0_34:
	.pragma "nounroll";
	mul.wide.u32 	%rd34, %r166, 8;
	add.s64 	%rd35, %rd3, %rd34;
	ld.local.f64 	%fd289, [%rd35];
	add.s32 	%r111, %r166, %r36;
	mul.wide.u32 	%rd36, %r111, 8;
	add.s64 	%rd37, %rd1, %rd36;
	ld.global.f64 	%fd290, [%rd37];
	fma.rn.f64 	%fd291, %fd289, %fd290, %fd475;
	ld.local.f64 	%fd292, [%rd35+8];
	add.s32 	%r112, %r111, 1;
	mul.wide.u32 	%rd38, %r112, 8;
	add.s64 	%rd39, %rd1, %rd38;
	ld.global.f64 	%fd293, [%rd39];
	fma.rn.f64 	%fd294, %fd292, %fd293, %fd291;
	ld.local.f64 	%fd295, [%rd35+16];
	add.s32 	%r113, %r111, 2;
	mul.wide.u32 	%rd40, %r113, 8;
	add.s64 	%rd41, %rd1, %rd40;
	ld.global.f64 	%fd296, [%rd41];
	fma.rn.f64 	%fd297, %fd295, %fd296, %fd294;
	ld.local.f64 	%fd298, [%rd35+24];
	add.s32 	%r114, %r111, 3;
	mul.wide.u32 	%rd42, %r114, 8;
	add.s64 	%rd43, %rd1, %rd42;
	ld.global.f64 	%fd299, [%rd43];
	fma.rn.f64 	%fd300, %fd298, %fd299, %fd297;
	ld.local.f64 	%fd301, [%rd35+32];
	add.s32 	%r115, %r111, 4;
	mul.wide.u32 	%rd44, %r115, 8;
	add.s64 	%rd45, %rd1, %rd44;
	ld.global.f64 	%fd302, [%rd45];
	fma.rn.f64 	%fd303, %fd301, %fd302, %fd300;
	ld.local.f64 	%fd304, [%rd35+40];
	add.s32 	%r116, %r111, 5;
	mul.wide.u32 	%rd46, %r116, 8;
	add.s64 	%rd47, %rd1, %rd46;
	ld.global.f64 	%fd305, [%rd47];
	fma.rn.f64 	%fd306, %fd304, %fd305, %fd303;
	ld.local.f64 	%fd307, [%rd35+48];
	add.s32 	%r117, %r111, 6;
	mul.wide.u32 	%rd48, %r117, 8;
	add.s64 	%rd49, %rd1, %rd48;
	ld.global.f64 	%fd308, [%rd49];
	fma.rn.f64 	%fd309, %fd307, %fd308, %fd306;
	ld.local.f64 	%fd310, [%rd35+56];
	add.s32 	%r118, %r111, 7;
	mul.wide.u32 	%rd50, %r118, 8;
	add.s64 	%rd51, %rd1, %rd50;
	ld.global.f64 	%fd311, [%rd51];
	fma.rn.f64 	%fd312, %fd310, %fd311, %fd309;
	ld.local.f64 	%fd313, [%rd35+64];
	add.s32 	%r119, %r111, 8;
	mul.wide.u32 	%rd52, %r119, 8;
	add.s64 	%rd53, %rd1, %rd52;
	ld.global.f64 	%fd314, [%rd53];
	fma.rn.f64 	%fd315, %fd313, %fd314, %fd312;
	ld.local.f64 	%fd316, [%rd35+72];
	add.s32 	%r120, %r111, 9;
	mul.wide.u32 	%rd54, %r120, 8;
	add.s64 	%rd55, %rd1, %rd54;
	ld.global.f64 	%fd317, [%rd55];
	fma.rn.f64 	%fd318, %fd316, %fd317, %fd315;
	ld.local.f64 	%fd319, [%rd35+80];
	add.s32 	%r121, %r111, 10;
	mul.wide.u32 	%rd56, %r121, 8;
	add.s64 	%rd57, %rd1, %rd56;
	ld.global.f64 	%fd320, [%rd57];
	fma.rn.f64 	%fd321, %fd319, %fd320, %fd318;
	ld.local.f64 	%fd322, [%rd35+88];
	add.s32 	%r122, %r111, 11;
	mul.wide.u32 	%rd58, %r122, 8;
	add.s64 	%rd59, %rd1, %rd58;
	ld.global.f64 	%fd323, [%rd59];
	fma.rn.f64 	%fd324, %fd322, %fd323, %fd321;
	ld.local.f64 	%fd325, [%rd35+96];
	add.s32 	%r123, %r111, 12;
	mul.wide.u32 	%rd60, %r123, 8;
	add.s64 	%rd61, %rd1, %rd60;
	ld.global.f64 	%fd326, [%rd61];
	fma.rn.f64 	%fd327, %fd325, %fd326, %fd324;
	ld.local.f64 	%fd328, [%rd35+104];
	add.s32 	%r124, %r111, 13;
	mul.wide.u32 	%rd62, %r124, 8;
	add.s64 	%rd63, %rd1, %rd62;
	ld.global.f64 	%fd329, [%rd63];
	fma.rn.f64 	%fd330, %fd328, %fd329, %fd327;
	ld.local.f64 	%fd331, [%rd35+112];
	add.s32 	%r125, %r111, 14;
	mul.wide.u32 	%rd64, %r125, 8;
	add.s64 	%rd65, %rd1, %rd64;
	ld.global.f64 	%fd332, [%rd65];
	fma.rn.f64 	%fd333, %fd331, %fd332, %fd330;
	ld.local.f64 	%fd334, [%rd35+120];
	add.s32 	%r126, %r111, 15;
	mul.wide.u32 	%rd66, %r126, 8;
	add.s64 	%rd67, %rd1, %rd66;
	ld.global.f64 	%fd335, [%rd67];
	fma.rn.f64 	%fd475, %fd334, %fd335, %fd333;
	add.s32 	%r166, %r166, 16;
	and.b32  	%r168, %r50, -16;
	setp.ne.s32 	%p29, %r166, %r168;
	@%p29 bra 	$L__BB0_34;
$L__BB0_35:
	setp.eq.s32 	%p30, %r18, 0;
	@%p30 bra 	$L__BB0_45;
	add.s32 	%r127, %r18, -1;
	setp.lt.u32 	%p31, %r127, 7;
	@%p31 bra 	$L__BB0_38;
	mul.wide.u32 	%rd68, %r168, 8;
	add.s64 	%rd69, %rd3, %rd68;
	ld.local.f64 	%fd337, [%rd69];
	add.s32 	%r128, %r168, %r36;
	mul.wide.u32 	%rd70, %r128, 8;
	add.s64 	%rd71, %rd1, %rd70;
	ld.global.f64 	%fd338, [%rd71];
	fma.rn.f64 	%fd339, %fd337, %fd338, %fd475;
	ld.local.f64 	%fd340, [%rd69+8];
	add.s32 	%r129, %r128, 1;
	mul.wide.u32 	%rd72, %r129, 8;
	add.s64 	%rd73, %rd1, %rd72;
	ld.global.f64 	%fd341, [%rd73];
	fma.rn.f64 	%fd342, %fd340, %fd341, %fd339;
	ld.local.f64 	%fd343, [%rd69+16];
	add.s32 	%r130, %r128, 2;
	mul.wide.u32 	%rd74, %r130, 8;
	add.s64 	%rd75, %rd1, %rd74;
	ld.global.f64 	%fd344, [%rd75];
	fma.rn.f64 	%fd345, %fd343, %fd344, %fd342;
	ld.local.f64 	%fd346, [%rd69+24];
	add.s32 	%r131, %r128, 3;
	mul.wide.u32 	%rd76, %r131, 8;
	add.s64 	%rd77, %rd1, %rd76;
	ld.global.f64 	%fd347, [%rd77];
	fma.rn.f64 	%fd348, %fd346, %fd347, %fd345;
	ld.local.f64 	%fd349, [%rd69+32];
	add.s32 	%r132, %r128, 4;
	mul.wide.u32 	%rd78, %r132, 8;
	add.s64 	%rd79, %rd1, %rd78;
	ld.global.f64 	%fd350, [%rd79];
	fma.rn.f64 	%fd351, %fd349, %fd350, %fd348;
	ld.local.f64 	%fd352, [%rd69+40];
	add.s32 	%r133, %r128, 5;
	mul.wide.u32 	%rd80, %r133, 8;
	add.s64 	%rd81, %rd1, %rd80;
	ld.global.f64 	%fd353, [%rd81];
	fma.rn.f64 	%fd354, %fd352, %fd353, %fd351;
	ld.local.f64 	%fd355, [%rd69+48];
	add.s32 	%r134, %r128, 6;
	mul.wide.u32 	%rd82, %r134, 8;
	add.s64 	%rd83, %rd1, %rd82;
	ld.global.f64 	%fd356, [%rd83];
	fma.rn.f64 	%fd357, %fd355, %fd356, %fd354;
	ld.local.f64 	%fd358, [%rd69+56];
	add.s32 	%r135, %r128, 7;
	mul.wide.u32 	%rd84, %r135, 8;
	add.s64 	%rd85, %rd1, %rd84;
	ld.global.f64 	%fd359, [%rd85];
	fma.rn.f64 	%fd475, %fd358, %fd359, %fd357;
	add.s32 	%r168, %r168, 8;
$L__BB0_38:
	setp.eq.s32 	%p32, %r19, 0;
	@%p32 bra 	$L__BB0_45;
	add.s32 	%r136, %r19, -1;
	setp.lt.u32 	%p33, %r136, 3;
	@%p33 bra 	$L__BB0_41;
	mul.wide.u32 	%rd86, %r168, 8;
	add.s64 	%rd87, %rd3, %rd86;
	ld.local.f64 	%fd361, [%rd87];
	add.s32 	%r137, %r168, %r36;
	mul.wide.u32 	%rd88, %r137, 8;
	add.s64 	%rd89, %rd1, %rd88;
	ld.global.f64 	%fd362, [%rd89];
	fma.rn.f64 	%fd363, %fd361, %fd362, %fd475;
	ld.local.f64 	%fd364, [%rd87+8];
	add.s32 	%r138, %r137, 1;
	mul.wide.u32 	%rd90, %r138, 8;
	add.s64 	%rd91, %rd1, %rd90;
	ld.global.f64 	%fd365, [%rd91];
	fma.rn.f64 	%fd366, %fd364, %fd365, %fd363;
	ld.local.f64 	%fd367, [%rd87+16];
	add.s32 	%r139, %r137, 2;
	mul.wide.u32 	%rd92, %r139, 8;
	add.s64 	%rd93, %rd1, %rd92;
	ld.global.f64 	%fd368, [%rd93];
	fma.rn.f64 	%fd369, %fd367, %fd368, %fd366;
	ld.local.f64 	%fd370, [%rd87+24];
	add.s32 	%r140, %r137, 3;
	mul.wide.u32 	%rd94, %r140, 8;
	add.s64 	%rd95, %rd1, %rd94;
	ld.global.f64 	%fd371, [%rd95];
	fma.rn.f64 	%fd475, %fd370, %fd371, %fd369;
	add.s32 	%r168, %r168, 4;
$L__BB0_41:
	setp.eq.s32 	%p34, %r20, 0;
	@%p34 bra 	$L__BB0_45;
	setp.eq.s32 	%p35, %r20, 1;
	mul.wide.u32 	%rd96, %r168, 8;
	add.s64 	%rd6, %rd3, %rd96;
	ld.local.f64 	%fd372, [%rd6];
	add.s32 	%r45, %r168, %r36;
	mul.wide.u32 	%rd97, %r45, 8;
	add.s64 	%rd98, %rd1, %rd97;
	ld.global.f64 	%fd373, [%rd98];
	fma.rn.f64 	%fd475, %fd372, %fd373, %fd475;
	@%p35 bra 	$L__BB0_45;
	setp.eq.s32 	%p36, %r20, 2;
	ld.local.f64 	%fd374, [%rd6+8];
	add.s32 	%r141, %r45, 1;
	mul.wide.u32 	%rd99, %r141, 8;
	add.s64 	%rd100, %rd1, %rd99;
	ld.global.f64 	%fd375, [%rd100];
	fma.rn.f64 	%fd475, %fd374, %fd375, %fd475;
	@%p36 bra 	$L__BB0_45;
	ld.local.f64 	%fd376, [%rd6+16];
	add.s32 	%r142, %r45, 2;
	mul.wide.u32 	%rd101, %r142, 8;
	add.s64 	%rd102, %rd1, %rd101;
	ld.global.f64 	%fd377, [%rd102];
	fma.rn.f64 	%fd475, %fd376, %fd377, %fd475;
$L__BB0_45:
	mul.wide.u32 	%rd103, %r35, 8;
	add.s64 	%rd104, %rd2, %rd103;
	ld.global.f64 	%fd378, [%rd104];
	sub.f64 	%fd379, %fd378, %fd475;
	div.rn.f64 	%fd41, %fd379, 0dBFF6A09E667F3BCD;
	{
	.reg .b32 %temp; 
	mov.b64 	{%temp, %r46}, %fd41;
	}
	and.b32  	%r47, %r46, 2147483647;
	{
	.reg .b32 %temp; 
	mov.b64 	{%r48, %temp}, %fd41;
	}
	setp.gt.u32 	%p37, %r47, 2146435071;
	@%p37 bra 	$L__BB0_47;
	mov.b64 	%fd383, {%r48, %r47};
	add.f64 	%fd384, %fd383, 0dC010000000000000;
	add.f64 	%fd385, %fd383, 0d4010000000000000;
	rcp.approx.ftz.f64 	%fd386, %fd385;
	neg.f64 	%fd387, %fd385;
	fma.rn.f64 	%fd388, %fd387, %fd386, 0d3FF0000000000000;
	fma.rn.f64 	%fd389, %fd388, %fd388, %fd388;
	fma.rn.f64 	%fd390, %fd389, %fd386, %fd386;
	mul.f64 	%fd391, %fd384, %fd390;
	mov.f64 	%fd392, 0d3FF0000000000000;
	add.rn.f64 	%fd393, %fd391, %fd392;
	fma.rn.f64 	%fd394, %fd393, 0dC010000000000000, %fd383;
	neg.f64 	%fd395, %fd391;
	fma.rn.f64 	%fd396, %fd395, %fd383, %fd394;
	fma.rn.f64 	%fd397, %fd390, %fd396, %fd391;
	fma.rn.f64 	%fd398, %fd397, 0dBDF8774AD4E0BFD7, 0dBE44E1C6FD03D328;
	fma.rn.f64 	%fd399, %fd398, %fd397, 0dBE4330149F7A56B6;
	fma.rn.f64 	%fd400, %fd399, %fd397, 0d3E7BEDDED8376273;
	fma.rn.f64 	%fd401, %fd400, %fd397, 0d3E6F9254C3ABF22B;
	fma.rn.f64 	%fd402, %fd401, %fd397, 0dBEAB9068C2148CF0;
	fma.rn.f64 	%fd403, %fd402, %fd397, 0d3E94C6454DB34009;
	fma.rn.f64 	%fd404, %fd403, %fd397, 0d3ED7F1C378F2311D;
	fma.rn.f64 	%fd405, %fd404, %fd397, 0dBEE78E051C6D5C58;
	fma.rn.f64 	%fd406, %fd405, %fd397, 0dBEF995B4EAD14A90;
	fma.rn.f64 	%fd407, %fd406, %fd397, 0d3F23BE27CF0A29B2;
	fma.rn.f64 	%fd408, %fd407, %fd397, 0dBF2A1DEF3E81672E;
	fma.rn.f64 	%fd409, %fd408, %fd397, 0dBF48D4ABE68C1713;
	fma.rn.f64 	%fd410, %fd409, %fd397, 0d3F749C67210DD6B4;
	fma.rn.f64 	%fd411, %fd410, %fd397, 0dBF9096238568E357;
	fma.rn.f64 	%fd412, %fd411, %fd397, 0d3FA3079EDF8C2DC9;
	fma.rn.f64 	%fd413, %fd412, %fd397, 0dBFB0FB06DFF601FC;
	fma.rn.f64 	%fd414, %fd413, %fd397, 0d3FB7FEE004DFBCDC;
	fma.rn.f64 	%fd415, %fd414, %fd397, 0dBFB9DDB23C3DB8C6;
	fma.rn.f64 	%fd416, %fd415, %fd397, 0d3FB16ECEFCFA5FDA;
	fma.rn.f64 	%fd417, %fd416, %fd397, 0d3F8F7F5DF66FB6D6;
	fma.rn.f64 	%fd418, %fd417, %fd397, 0dBFC1DF1AD154A29D;
	fma.rn.f64 	%fd419, %fd418, %fd397, 0d3FF3BA5916E9FD7F;
	fma.rn.f64 	%fd420, %fd383, 0d4000000000000000, 0d3FF0000000000000;
	rcp.approx.ftz.f64 	%fd421, %fd420;
	neg.f64 	%fd422, %fd420;
	fma.rn.f64 	%fd423, %fd422, %fd421, 0d3FF0000000000000;
	fma.rn.f64 	%fd424, %fd423, %fd423, %fd423;
	fma.rn.f64 	%fd425, %fd424, %fd421, %fd421;
	mul.f64 	%fd426, %fd425, %fd419;
	mul.f64 	%fd427, %fd426, 0dC000000000000000;
	fma.rn.f64 	%fd428, %fd383, %fd427, %fd419;
	neg.f64 	%fd429, %fd426;
	add.rn.f64 	%fd430, %fd428, %fd429;
	fma.rn.f64 	%fd431, %fd430, %fd425, %fd426;
	neg.f64 	%fd432, %fd383;
	mul.f64 	%fd433, %fd383, %fd432;
	fma.rn.f64 	%fd434, %fd433, 0d3FF71547652B82FE, 0d4338000000000000;
	{
	.reg .b32 %temp; 
	mov.b64 	{%r143, %temp}, %fd434;
	}
	mov.f64 	%fd435, 0dC338000000000000;
	add.rn.f64 	%fd436, %fd434, %fd435;
	fma.rn.f64 	%fd437, %fd436, 0dBFE62E42FEFA39EF, %fd433;
	fma.rn.f64 	%fd438, %fd436, 0dBC7ABC9E3B39803F, %fd437;
	fma.rn.f64 	%fd439, %fd438, 0d3E5ADE1569CE2BDF, 0d3E928AF3FCA213EA;
	fma.rn.f64 	%fd440, %fd439, %fd438, 0d3EC71DEE62401315;
	fma.rn.f64 	%fd441, %fd440, %fd438, 0d3EFA01997C89EB71;
	fma.rn.f64 	%fd442, %fd441, %fd438, 0d3F2A01A014761F65;
	fma.rn.f64 	%fd443, %fd442, %fd438, 0d3F56C16C1852B7AF;
	fma.rn.f64 	%fd444, %fd443, %fd438, 0d3F81111111122322;
	fma.rn.f64 	%fd445, %fd444, %fd438, 0d3FA55555555502A1;
	fma.rn.f64 	%fd446, %fd445, %fd438, 0d3FC5555555555511;
	fma.rn.f64 	%fd447, %fd446, %fd438, 0d3FE000000000000B;
	fma.rn.f64 	%fd448, %fd447, %fd438, 0d3FF0000000000000;
	fma.rn.f64 	%fd449, %fd448, %fd438, 0d3FF0000000000000;
	shr.u32 	%r144, %r143, 31;
	add.s32 	%r145, %r143, %r144;
	shr.s32 	%r146, %r145, 1;
	{
	.reg .b32 %temp; 
	mov.b64 	{%r147, %temp}, %fd449;
	}
	{
	.reg .b32 %temp; 
	mov.b64 	{%temp, %r148}, %fd449;
	}
	shl.b32 	%r149, %r146, 20;
	add.s32 	%r150, %r148, %r149;
	mov.b64 	%fd450, {%r147, %r150};
	sub.s32 	%r151, %r143, %r146;
	shl.b32 	%r152, %r151, 20;
	add.s32 	%r153, %r152, 1072693248;
	mov.b32 	%r154, 0;
	mov.b64 	%fd451, {%r154, %r153};
	mul.f64 	%fd452, %fd451, %fd450;
	neg.f64 	%fd453, %fd433;
	fma.rn.f64 	%fd454, %fd432, %fd383, %fd453;
	fma.rn.f64 	%fd455, %fd452, %fd454, %fd452;
	mul.f64 	%fd456, %fd455, %fd431;
	setp.gt.u32 	%p41, %r47, 1077624832;
	selp.f64 	%fd457, 0d0000000000000000, %fd456, %p41;
	setp.lt.s32 	%p42, %r46, 0;
	mov.f64 	%fd458, 0d4000000000000000;
	sub.f64 	%fd459, %fd458, %fd457;
	selp.f64 	%fd476, %fd459, %fd457, %p42;
	bra.uni 	$L__BB0_48;
$L__BB0_47:
	setp.eq.s32 	%p38, %r47, 2146435072;
	setp.eq.s32 	%p39, %r48, 0;
	setp.lt.s32 	%p40, %r46, 0;
	selp.f64 	%fd380, 0d4000000000000000, 0d0000000000000000, %p40;
	add.f64 	%fd381, %fd41, %fd41;
	selp.f64 	%fd382, %fd380, %fd381, %p39;
	selp.f64 	%fd476, %fd382, %fd381, %p38;
$L__BB0_48:
	mul.f64 	%fd462, %fd476, 0d3FE0000000000000;
	mul.f64 	%fd477, %fd477, %fd462;
	add.s32 	%r161, %r161, 1;
	setp.ne.s32 	%p43, %r161, %r17;
	@%p43 bra 	$L__BB0_19;
$L__BB0_49:
	ld.param.u64 	%rd108, [_Z16processOneSamplePdPKdS1_S1_jj_param_0];
	cvta.to.global.u64 	%rd105, %rd108;
	shl.b64 	%rd106, %rd4, 3;
	add.s64 	%rd107, %rd105, %rd106;
	st.global.f64 	[%rd107], %fd477;
$L__BB0_50:
	ret;

}


// ===== COMPILED SASS (sm_100) =====

	.target	sm_100

	.elftype	@"ET_EXEC"


//--------------------- .note.nv.tkinfo           --------------------------
	.section	.note.nv.tkinfo,"",@"SHT_NOTE"
	.sectionflags	@"SHF_NOTE_NV_TKINFO"
	.tkinfo
        /*0018*/ 	.word	0x00000002
        /*0030*/ 	.string	""
        /*0030*/ 	.string	"ptxas"
        /*0030*/ 	.string	"Cuda compilation tools, release 13.0, V13.0.88"
        /*0030*/ 	.string	"Build cuda_13.0.r13.0/compiler.36424714_0"
        /*0030*/ 	.string	"-arch sm_100 -m 64 "



//--------------------- .note.nv.cuinfo           --------------------------
	.section	.note.nv.cuinfo,"",@"SHT_NOTE"
	.sectionflags	@"SHF_NOTE_NV_CUINFO"
        /*0018*/ 	.short	0x0002
        /*001a*/ 	.short	0x0064
        /*001c*/ 	.short	0x0082
	.zero		2


//--------------------- .nv.info                  --------------------------
	.section	.nv.info,"",@"SHT_CUDA_INFO"
	.align	4


	//----- nvinfo : EIATTR_REGCOUNT
	.align		4
        /*0000*/ 	.byte	0x04, 0x2f
        /*0002*/ 	.short	(.L_1 - .L_0)
	.align		4
.L_0:
        /*0004*/ 	.word	index@(_Z16processOneSamplePdPKdS1_S1_jj)
        /*0008*/ 	.word	0x00000024


	//----- nvinfo : EIATTR_FRAME_SIZE
	.align		4
.L_1:
        /*000c*/ 	.byte	0x04, 0x11
        /*000e*/ 	.short	(.L_3 - .L_2)
	.align		4
.L_2:
        /*0010*/ 	.word	index@($__internal_1_$__cuda_sm20_drsqrt_f64_slowpath_v2)
        /*0014*/ 	.word	0x000000c8


	//----- nvinfo : EIATTR_FRAME_SIZE
	.align		4
.L_3:
        /*0018*/ 	.byte	0x04, 0x11
        /*001a*/ 	.short	(.L_5 - .L_4)
	.align		4
.L_4:
        /*001c*/ 	.word	index@($__internal_0_$__cuda_sm20_div_rn_f64_full)
        /*0020*/ 	.word	0x000000c8


	//----- nvinfo : EIATTR_FRAME_SIZE
	.align		4
.L_5:
        /*0024*/ 	.byte	0x04, 0x11
        /*0026*/ 	.short	(.L_7 - .L_6)
	.align		4
.L_6:
        /*0028*/ 	.word	index@(_Z16processOneSamplePdPKdS1_S1_jj)
        /*002c*/ 	.word	0x000000c8


	//----- nvinfo : EIATTR_MIN_STACK_SIZE
	.align		4
.L_7:
        /*0030*/ 	.byte	0x04, 0x12
        /*0032*/ 	.short	(.L_9 - .L_8)
	.align		4
.L_8:
        /*0034*/ 	.word	index@(_Z16processOneSamplePdPKdS1_S1_jj)
        /*0038*/ 	.word	0x000000c8
.L_9:


//--------------------- .nv.compat                --------------------------
	.section	.nv.compat,"",@"SHT_CUDA_COMPAT_INFO"
	.align	4
        /*0000*/ 	.byte	0x02, 0x09, 0x00, 0x00, 0x02, 0x02, 0x01, 0x00, 0x02, 0x05, 0x05, 0x00, 0x03, 0x07, 0x01, 0x01
        /*0010*/ 	.byte	0x02, 0x03, 0x00, 0x00, 0x02, 0x06, 0x01, 0x00, 0x04, 0x0b, 0x08, 0x00, 0x01, 0x00, 0x00, 0x00
        /*0020*/ 	.byte	0x00, 0x00, 0x00, 0x00


//--------------------- .nv.info._Z16processOneSamplePdPKdS1_S1_jj --------------------------
	.section	.nv.info._Z16processOneSamplePdPKdS1_S1_jj,"",@"SHT_CUDA_INFO"
	.sectionflags	@""
	.align	4


	//----- nvinfo : EIATTR_CUDA_API_VERSION
	.align		4
        /*0000*/ 	.byte	0x04, 0x37
        /*0002*/ 	.short	(.L_11 - .L_10)
.L_10:
        /*0004*/ 	.word	0x00000082


	//----- nvinfo : EIATTR_KPARAM_INFO
	.align		4
.L_11:
        /*0008*/ 	.byte	0x04, 0x17
        /*000a*/ 	.short	(.L_13 - .L_12)
.L_12:
        /*000c*/ 	.word	0x00000000
        /*0010*/ 	.short	0x0005
        /*0012*/ 	.short	0x0024
        /*0014*/ 	.byte	0x00, 0xf0, 0x11, 0x00


	//----- nvinfo : EIATTR_KPARAM_INFO
	.align		4
.L_13:
        /*0018*/ 	.byte	0x04, 0x17
        /*001a*/ 	.short	(.L_15 - .L_14)
.L_14:
        /*001c*/ 	.word	0x00000000
        /*0020*/ 	.short	0x0004
        /*0022*/ 	.short	0x0020
        /*0024*/ 	.byte	0x00, 0xf0, 0x11, 0x00


	//----- nvinfo : EIATTR_KPARAM_INFO
	.align		4
.L_15:
        /*0028*/ 	.byte	0x04, 0x17
        /*002a*/ 	.short	(.L_17 - .L_16)
.L_16:
        /*002c*/ 	.word	0x00000000
        /*0030*/ 	.short	0x0003
        /*0032*/ 	.short	0x0018
        /*0034*/ 	.byte	0x00, 0xf5, 0x21, 0x00


	//----- nvinfo : EIATTR_KPARAM_INFO
	.align		4
.L_17:
        /*0038*/ 	.byte	0x04, 0x17
        /*003a*/ 	.short	(.L_19 - .L_18)
.L_18:
        /*003c*/ 	.word	0x00000000
        /*0040*/ 	.short	0x0002
        /*0042*/ 	.short	0x0010
        /*0044*/ 	.byte	0x00, 0xf5, 0x21, 0x00


	//----- nvinfo : EIATTR_KPARAM_INFO
	.align		4
.L_19:
        /*0048*/ 	.byte	0x04, 0x17
        /*004a*/ 	.short	(.L_21 - .L_20)
.L_20:
        /*004c*/ 	.word	0x00000000
        /*0050*/ 	.short	0x0001
        /*0052*/ 	.short	0x0008
        /*0054*/ 	.byte	0x00, 0xf5, 0x21, 0x00


	//----- nvinfo : EIATTR_KPARAM_INFO
	.align		4
.L_21:
        /*0058*/ 	.byte	0x04, 0x17
        /*005a*/ 	.short	(.L_23 - .L_22)
.L_22:
        /*005c*/ 	.word	0x00000000
        /*0060*/ 	.short	0x0000
        /*0062*/ 	.short	0x0000
        /*0064*/ 	.byte	0x00, 0xf5, 0x21, 0x00


	//----- nvinfo : EIATTR_SPARSE_MMA_MASK
	.align		4
.L_23:
        /*0068*/ 	.byte	0x03, 0x50
        /*006a*/ 	.short	0x0000


	//----- nvinfo : EIATTR_MAXREG_COUNT
	.align		4
        /*006c*/ 	.byte	0x03, 0x1b
        /*006e*/ 	.short	0x00ff


	//----- nvinfo : EIATTR_MERCURY_ISA_VERSION
	.align		4
        /*0070*/ 	.byte	0x03, 0x5f
        /*0072*/ 	.short	0x0101


	//----- nvinfo : EIATTR_VRC_CTA_INIT_COUNT
	.align		4
        /*0074*/ 	.byte	0x02, 0x4a
	.zero		1
	.zero		1


	//----- nvinfo : EIATTR_EXIT_INSTR_OFFSETS
	.align		4
        /*0078*/ 	.byte	0x04, 0x1c
        /*007a*/ 	.short	(.L_25 - .L_24)


	//   ....[0]....
.L_24:
        /*007c*/ 	.word	0x00000110


	//   ....[1]....
        /*0080*/ 	.word	0x000048a0


	//----- nvinfo : EIATTR_CRS_STACK_SIZE
	.align		4
.L_25:
        /*0084*/ 	.byte	0x04, 0x1e
        /*0086*/ 	.short	(.L_27 - .L_26)
.L_26:
        /*0088*/ 	.word	0x00000000


	//----- nvinfo : EIATTR_CBANK_PARAM_SIZE
	.align		4
.L_27:
        /*008c*/ 	.byte	0x03, 0x19
        /*008e*/ 	.short	0x0028


	//----- nvinfo : EIATTR_PARAM_CBANK
	.align		4
        /*0090*/ 	.byte	0x04, 0x0a
        /*0092*/ 	.short	(.L_29 - .L_28)
	.align		4
.L_28:
        /*0094*/ 	.word	index@(.nv.constant0._Z16processOneSamplePdPKdS1_S1_jj)
        /*0098*/ 	.short	0x0380
        /*009a*/ 	.short	0x0028


	//----- nvinfo : EIATTR_SW_WAR
	.align		4
.L_29:
        /*009c*/ 	.byte	0x04, 0x36
        /*009e*/ 	.short	(.L_31 - .L_30)
.L_30:
        /*00a0*/ 	.word	0x00000008
.L_31:


//--------------------- .nv.callgraph             --------------------------
	.section	.nv.callgraph,"",@"SHT_CUDA_CALLGRAPH"
	.align	4
	.sectionentsize	8
	.align		4
        /*0000*/ 	.word	0x00000000
	.align		4
        /*0004*/ 	.word	0xffffffff
	.align		4
        /*0008*/ 	.word	0x00000000
	.align		4
        /*000c*/ 	.word	0xfffffffe
	.align		4
        /*0010*/ 	.word	0x00000000
	.align		4
        /*0014*/ 	.word	0xfffffffd
	.align		4
        /*0018*/ 	.word	0x00000000
	.align		4
        /*001c*/ 	.word	0xfffffffc


//--------------------- .text._Z16processOneSamplePdPKdS1_S1_jj --------------------------
	.section	.text._Z16processOneSamplePdPKdS1_S1_jj,"ax",@progbits
	.align	128
        .global         _Z16processOneSamplePdPKdS1_S1_jj
        .type           _Z16processOneSamplePdPKdS1_S1_jj,@function
        .size           _Z16processOneSamplePdPKdS1_S1_jj,(.L_x_46 - _Z16processOneSamplePdPKdS1_S1_jj)
        .other          _Z16processOneSamplePdPKdS1_S1_jj,@"STO_CUDA_ENTRY STV_DEFAULT"
_Z16processOneSamplePdPKdS1_S1_jj:
.text._Z16processOneSamplePdPKdS1_S1_jj:
[----:B------:R-:W0:Y:S01]  /*0000*/  LDC R1, c[0x0][0x37c] ;  /* 0x0000df00ff017b82 */ /* 0x000e220000000800 */
[----:B------:R-:W1:Y:S01]  /*0010*/  S2R R6, SR_TID.X ;  /* 0x0000000000067919 */ /* 0x000e620000002100 */
[----:B------:R-:W2:Y:S06]  /*0020*/  LDCU UR6, c[0x0][0x370] ;  /* 0x00006e00ff0677ac */ /* 0x000eac0008000800 */
[----:B------:R-:W-:Y:S01]  /*0030*/  S2UR UR4, SR_CTAID.X ;  /* 0x00000000000479c3 */ /* 0x000fe20000002500 */
[----:B0-----:R-:W-:Y:S01]  /*0040*/  VIADD R1, R1, 0xffffff38 ;  /* 0xffffff3801017836 */ /* 0x001fe20000000000 */
[----:B------:R-:W1:Y:S01]  /*0050*/  S2R R7, SR_TID.Y ;  /* 0x0000000000077919 */ /* 0x000e620000002200 */
[----:B------:R-:W1:Y:S01]  /*0060*/  LDCU UR7, c[0x0][0x360] ;  /* 0x00006c00ff0777ac */ /* 0x000e620008000800 */
[----:B------:R-:W0:Y:S04]  /*0070*/  LDCU UR8, c[0x0][0x3a4] ;  /* 0x00007480ff0877ac */ /* 0x000e280008000800 */
[----:B------:R-:W2:Y:S08]  /*0080*/  S2UR UR5, SR_CTAID.Y ;  /* 0x00000000000579c3 */ /* 0x000eb00000002600 */
[----:B------:R-:W3:Y:S01]  /*0090*/  LDC R3, c[0x0][0x364] ;  /* 0x0000d900ff037b82 */ /* 0x000ee20000000800 */
[----:B--2---:R-:W-:Y:S01]  /*00a0*/  UIMAD UR4, UR5, UR6, UR4 ;  /* 0x00000006050472a4 */ /* 0x004fe2000f8e0204 */
[----:B-1----:R-:W-:-:S02]  /*00b0*/  IMAD R6, R7, UR7, R6 ;  /* 0x0000000707067c24 */ /* 0x002fc4000f8e0206 */
[----:B------:R-:W-:Y:S02]  /*00c0*/  IMAD.MOV.U32 R7, RZ, RZ, RZ ;  /* 0x000000ffff077224 */ /* 0x000fe400078e00ff */
[----:B---3--:R-:W-:-:S04]  /*00d0*/  IMAD R3, R3, UR7, RZ ;  /* 0x0000000703037c24 */ /* 0x008fc8000f8e02ff */
[----:B------:R-:W-:-:S03]  /*00e0*/  IMAD.WIDE.U32 R6, R3, UR4, R6 ;  /* 0x0000000403067c25 */ /* 0x000fc6000f8e0006 */
[----:B0-----:R-:W-:-:S04]  /*00f0*/  ISETP.GE.U32.AND P0, PT, R6, UR8, PT ;  /* 0x0000000806007c0c */ /* 0x001fc8000bf06070 */
[----:B------:R-:W-:-:S13]  /*0100*/  ISETP.GE.U32.AND.EX P0, PT, R7, RZ, PT, P0 ;  /* 0x000000ff0700720c */ /* 0x000fda0003f06100 */
[----:B------:R-:W-:Y:S05]  /*0110*/  @P0 EXIT ;  /* 0x000000000000094d */ /* 0x000fea0003800000 */
[----:B------:R-:W0:Y:S01]  /*0120*/  LDC.64 R2, c[0x0][0x390] ;  /* 0x0000e400ff027b82 */ /* 0x000e220000000a00 */
[----:B------:R-:W0:Y:S02]  /*0130*/  LDCU.64 UR8, c[0x0][0x358] ;  /* 0x00006b00ff0877ac */ /* 0x000e240008000a00 */
[----:B0-----:R-:W2:Y:S01]  /*0140*/  LDG.E.64 R4, desc[UR8][R2.64] ;  /* 0x0000000802047981 */ /* 0x001ea2000c1e1b00 */
[----:B------:R-:W0:Y:S01]  /*0150*/  MUFU.RCP64H R9, -1.4142131805419921875 ;  /* 0xbff6a09e00097908 */ /* 0x000e220000001800 */
[----:B------:R-:W-:Y:S02]  /*0160*/  HFMA2 R8, -RZ, RZ, 0, 5.9604644775390625e-08 ;  /* 0x00000001ff087431 */ /* 0x000fe400000001ff */
[----:B------:R-:W-:Y:S02]  /*0170*/  IMAD.MOV.U32 R12, RZ, RZ, 0x667f3bcd ;  /* 0x667f3bcdff0c7424 */ /* 0x000fe400078e00ff */
[----:B------:R-:W-:-:S06]  /*0180*/  IMAD.MOV.U32 R13, RZ, RZ, 0x3ff6a09e ;  /* 0x3ff6a09eff0d7424 */ /* 0x000fcc00078e00ff */
[----:B0-----:R-:W-:-:S08]  /*0190*/  DFMA R10, R8, R12, 1 ;  /* 0x3ff00000080a742b */ /* 0x001fd0000000000c */
[----:B------:R-:W-:-:S08]  /*01a0*/  DFMA R10, R10, R10, R10 ;  /* 0x0000000a0a0a722b */ /* 0x000fd0000000000a */
[----:B------:R-:W-:-:S08]  /*01b0*/  DFMA R10, R8, R10, R8 ;  /* 0x0000000a080a722b */ /* 0x000fd00000000008 */
[----:B------:R-:W-:-:S08]  /*01c0*/  DFMA R8, R10, R12, 1 ;  /* 0x3ff000000a08742b */ /* 0x000fd0000000000c */
[----:B------:R-:W-:-:S08]  /*01d0*/  DFMA R8, R10, R8, R10 ;  /* 0x000000080a08722b */ /* 0x000fd0000000000a */
[----:B--2---:R-:W-:Y:S01]  /*01e0*/  DMUL R10, R4, R8 ;  /* 0x00000008040a7228 */ /* 0x004fe20000000000 */
[----:B------:R-:W-:-:S07]  /*01f0*/  FSETP.GEU.AND P1, PT, |R5|, 6.5827683646048100446e-37, PT ;  /* 0x036000000500780b */ /* 0x000fce0003f2e200 */
[----:B------:R-:W-:-:S08]  /*0200*/  DFMA R12, R10, R12, R4 ;  /* 0x0000000c0a0c722b */ /* 0x000fd00000000004 */
[----:B------:R-:W-:-:S10]  /*0210*/  DFMA R2, R8, R12, R10 ;  /* 0x0000000c0802722b */ /* 0x000fd4000000000a */
[----:B------:R-:W-:-:S05]  /*0220*/  FFMA R0, RZ, -1.9267766475677490234, R3 ;  /* 0xbff6a09eff007823 */ /* 0x000fca0000000003 */
[----:B------:R-:W-:-:S13]  /*0230*/  FSETP.GT.AND P0, PT, |R0|, 1.469367938527859385e-39, PT ;  /* 0x001000000000780b */ /* 0x000fda0003f04200 */
[----:B------:R-:W-:Y:S05]  /*0240*/  @P0 BRA P1, `(.L_x_0) ;  /* 0x0000000000200947 */ /* 0x000fea0000800000 */
[----:B------:R-:W-:Y:S01]  /*0250*/  IMAD.MOV.U32 R12, RZ, RZ, R4 ;  /* 0x000000ffff0c7224 */ /* 0x000fe200078e0004 */
[----:B------:R-:W-:Y:S01]  /*0260*/  MOV R0, 0x2b0 ;  /* 0x000002b000007802 */ /* 0x000fe20000000f00 */
[----:B------:R-:W-:Y:S02]  /*0270*/  IMAD.MOV.U32 R13, RZ, RZ, R5 ;  /* 0x000000ffff0d7224 */ /* 0x000fe400078e0005 */
[----:B------:R-:W-:Y:S02]  /*0280*/  IMAD.MOV.U32 R14, RZ, RZ, 0x667f3bcd ;  /* 0x667f3bcdff0e7424 */ /* 0x000fe400078e00ff */
[----:B------:R-:W-:-:S07]  /*0290*/  IMAD.MOV.U32 R15, RZ, RZ, -0x40095f62 ;  /* 0xbff6a09eff0f7424 */ /* 0x000fce00078e00ff */
[----:B------:R-:W-:Y:S05]  /*02a0*/  CALL.REL.NOINC `($__internal_0_$__cuda_sm20_div_rn_f64_full) ;  /* 0x0000004400807944 */ /* 0x000fea0003c00000 */
[----:B------:R-:W-:Y:S01]  /*02b0*/  MOV R2, R16 ;  /* 0x0000001000027202 */ /* 0x000fe20000000f00 */
[----:B------:R-:W-:-:S07]  /*02c0*/  IMAD.MOV.U32 R3, RZ, RZ, R17 ;  /* 0x000000ffff037224 */ /* 0x000fce00078e0011 */
.L_x_0:
[----:B------:R-:W-:Y:S01]  /*02d0*/  LOP3.LUT R5, R3, 0x7fffffff, RZ, 0xc0, !PT ;  /* 0x7fffffff03057812 */ /* 0x000fe200078ec0ff */
[----:B------:R-:W-:Y:S03]  /*02e0*/  BSSY.RECONVERGENT B0, `(.L_x_1) ;  /* 0x00000a6000007945 */ /* 0x000fe60003800200 */
[----:B------:R-:W-:-:S13]  /*02f0*/  ISETP.GT.U32.AND P0, PT, R5, 0x7fefffff, PT ;  /* 0x7fefffff0500780c */ /* 0x000fda0003f04070 */
[----:B------:R-:W-:Y:S05]  /*0300*/  @P0 BRA `(.L_x_2) ;  /* 0x0000000800680947 */ /* 0x000fea0003800000 */
[----:B------:R-:W-:Y:S01]  /*0310*/  IMAD.MOV.U32 R4, RZ, RZ, R2 ;  /* 0x000000ffff047224 */ /* 0x000fe200078e0002 */
[----:B------:R-:W-:Y:S01]  /*0320*/  UMOV UR4, 0xd4e0bfd7 ;  /* 0xd4e0bfd700047882 */ /* 0x000fe20000000000 */
[----:B------:R-:W-:Y:S01]  /*0330*/  IMAD.MOV.U32 R12, RZ, RZ, RZ ;  /* 0x000000ffff0c7224 */ /* 0x000fe200078e00ff */
[----:B------:R-:W-:Y:S01]  /*0340*/  UMOV UR5, 0x3df8774a ;  /* 0x3df8774a00057882 */ /* 0x000fe20000000000 */
[----:B------:R-:W-:Y:S01]  /*0350*/  IMAD.MOV.U32 R16, RZ, RZ, 0x652b82fe ;  /* 0x652b82feff107424 */ /* 0x000fe200078e00ff */
[----:B------:R-:W-:Y:S01]  /*0360*/  ISETP.GT.U32.AND P0, PT, R5, 0x403b4000, PT ;  /* 0x403b40000500780c */ /* 0x000fe20003f04070 */
[----:B------:R-:W-:Y:S01]  /*0370*/  DADD R10, R4, 4 ;  /* 0x40100000040a7429 */ /* 0x000fe20000000000 */
[----:B------:R-:W-:-:S05]  /*0380*/  IMAD.MOV.U32 R17, RZ, RZ, 0x3ff71547 ;  /* 0x3ff71547ff117424 */ /* 0x000fca00078e00ff */
[----:B------:R-:W0:Y:S02]  /*0390*/  MUFU.RCP64H R13, R11 ;  /* 0x0000000b000d7308 */ /* 0x000e240000001800 */
[----:B0-----:R-:W-:Y:S01]  /*03a0*/  DFMA R8, -R10, R12, 1 ;  /* 0x3ff000000a08742b */ /* 0x001fe2000000010c */
[----:B------:R-:W-:Y:S01]  /*03b0*/  IMAD.MOV.U32 R10, RZ, RZ, -0x2fc2cd8 ;  /* 0xfd03d328ff0a7424 */ /* 0x000fe200078e00ff */
[----:B------:R-:W-:-:S06]  /*03c0*/  MOV R11, 0x3e44e1c6 ;  /* 0x3e44e1c6000b7802 */ /* 0x000fcc0000000f00 */
[----:B------:R-:W-:Y:S02]  /*03d0*/  DFMA R14, R8, R8, R8 ;  /* 0x00000008080e722b */ /* 0x000fe40000000008 */
[----:B------:R-:W-:-:S06]  /*03e0*/  DADD R8, R4, -4 ;  /* 0xc010000004087429 */ /* 0x000fcc0000000000 */
[----:B------:R-:W-:-:S08]  /*03f0*/  DFMA R14, R12, R14, R12 ;  /* 0x0000000e0c0e722b */ /* 0x000fd0000000000c */
[----:B------:R-:W-:-:S08]  /*0400*/  DMUL R8, R8, R14 ;  /* 0x0000000e08087228 */ /* 0x000fd00000000000 */
[----:B------:R-:W-:-:S08]  /*0410*/  DADD R12, R8, 1 ;  /* 0x3ff00000080c7429 */ /* 0x000fd00000000000 */
[----:B------:R-:W-:-:S08]  /*0420*/  DFMA R12, R12, -4, R4 ;  /* 0xc01000000c0c782b */ /* 0x000fd00000000004 */
[----:B------:R-:W-:-:S08]  /*0430*/  DFMA R12, R4, -R8, R12 ;  /* 0x80000008040c722b */ /* 0x000fd0000000000c */
[----:B------:R-:W-:-:S08]  /*0440*/  DFMA R8, R14, R12, R8 ;  /* 0x0000000c0e08722b */ /* 0x000fd00000000008 */
[----:B------:R-:W-:Y:S01]  /*0450*/  DFMA R10, R8, -UR4, -R10 ;  /* 0x80000004080a7c2b */ /* 0x000fe2000800080a */
[----:B------:R-:W-:Y:S01]  /*0460*/  UMOV UR4, 0x9f7a56b6 ;  /* 0x9f7a56b600047882 */ /* 0x000fe20000000000 */
[----:B------:R-:W-:-:S06]  /*0470*/  UMOV UR5, 0x3e433014 ;  /* 0x3e43301400057882 */ /* 0x000fcc0000000000 */
[----:B------:R-:W-:Y:S01]  /*0480*/  DFMA R10, R8, R10, -UR4 ;  /* 0x80000004080a7e2b */ /* 0x000fe2000800000a */
[----:B------:R-:W-:Y:S01]  /*0490*/  UMOV UR4, 0xd8376273 ;  /* 0xd837627300047882 */ /* 0x000fe20000000000 */
[----:B------:R-:W-:-:S06]  /*04a0*/  UMOV UR5, 0x3e7bedde ;  /* 0x3e7bedde00057882 */ /* 0x000fcc0000000000 */
[----:B------:R-:W-:Y:S01]  /*04b0*/  DFMA R10, R8, R10, UR4 ;  /* 0x00000004080a7e2b */ /* 0x000fe2000800000a */
[----:B------:R-:W-:Y:S01]  /*04c0*/  UMOV UR4, 0xc3abf22b ;  /* 0xc3abf22b00047882 */ /* 0x000fe20000000000 */
[----:B------:R-:W-:-:S06]  /*04d0*/  UMOV UR5, 0x3e6f9254 ;  /* 0x3e6f925400057882 */ /* 0x000fcc0000000000 */
[----:B------:R-:W-:Y:S01]  /*04e0*/  DFMA R10, R8, R10, UR4 ;  /* 0x00000004080a7e2b */ /* 0x000fe2000800000a */
        /* <DEDUP_REMOVED lines=13> */
[----:B------:R-:W-:Y:S01]  /*05c0*/  DMUL R10, R4, -R4 ;  /* 0x80000004040a7228 */ /* 0x000fe20000000000 */
[----:B------:R-:W-:-:S05]  /*05d0*/  UMOV UR5, 0x3ef995b4 ;  /* 0x3ef995b400057882 */ /* 0x000fca0000000000 */
[----:B------:R-:W-:Y:S01]  /*05e0*/  DFMA R14, R8, R12, -UR4 ;  /* 0x80000004080e7e2b */ /* 0x000fe2000800000c */
[----:B------:R-:W-:Y:S01]  /*05f0*/  UMOV UR4, 0xcf0a29b2 ;  /* 0xcf0a29b200047882 */ /* 0x000fe20000000000 */
[----:B------:R-:W-:Y:S01]  /*0600*/  DFMA R12, R10, R16, 6.75539944105574400000e+15 ;  /* 0x433800000a0c742b */ /* 0x000fe20000000010 */
[----:B------:R-:W-:-:S05]  /*0610*/  UMOV UR5, 0x3f23be27 ;  /* 0x3f23be2700057882 */ /* 0x000fca0000000000 */
[----:B------:R-:W-:Y:S01]  /*0620*/  DFMA R14, R8, R14, UR4 ;  /* 0x00000004080e7e2b */ /* 0x000fe2000800000e */
[----:B------:R-:W-:Y:S01]  /*0630*/  UMOV UR4, 0x3e81672e ;  /* 0x3e81672e00047882 */ /* 0x000fe20000000000 */
[----:B------:R-:W-:Y:S01]  /*0640*/  DADD R18, R12, -6.75539944105574400000e+15 ;  /* 0xc33800000c127429 */ /* 0x000fe20000000000 */
[----:B------:R-:W-:Y:S01]  /*0650*/  UMOV UR5, 0x3f2a1def ;  /* 0x3f2a1def00057882 */ /* 0x000fe20000000000 */
[----:B------:R-:W-:-:S04]  /*0660*/  LEA.HI R0, R12, R12, RZ, 0x1 ;  /* 0x0000000c0c007211 */ /* 0x000fc800078f08ff */
[----:B------:R-:W-:Y:S01]  /*0670*/  DFMA R14, R8, R14, -UR4 ;  /* 0x80000004080e7e2b */ /* 0x000fe2000800000e */
[----:B------:R-:W-:Y:S01]  /*0680*/  UMOV UR4, 0xfefa39ef ;  /* 0xfefa39ef00047882 */ /* 0x000fe20000000000 */
[----:B------:R-:W-:Y:S01]  /*0690*/  UMOV UR5, 0x3fe62e42 ;  /* 0x3fe62e4200057882 */ /* 0x000fe20000000000 */
[----:B------:R-:W-:Y:S01]  /*06a0*/  SHF.R.S32.HI R13, RZ, 0x1, R0 ;  /* 0x00000001ff0d7819 */ /* 0x000fe20000011400 */
[--C-:B------:R-:W-:Y:S01]  /*06b0*/  DFMA R20, R18, -UR4, R10.reuse ;  /* 0x8000000412147c2b */ /* 0x100fe2000800000a */
[----:B------:R-:W-:Y:S01]  /*06c0*/  UMOV UR4, 0xe68c1713 ;  /* 0xe68c171300047882 */ /* 0x000fe20000000000 */
[----:B------:R-:W-:Y:S01]  /*06d0*/  UMOV UR5, 0x3f48d4ab ;  /* 0x3f48d4ab00057882 */ /* 0x000fe20000000000 */
[----:B------:R-:W-:Y:S01]  /*06e0*/  DFMA R10, -R4, R4, -R10 ;  /* 0x00000004040a722b */ /* 0x000fe2000000090a */
[----:B------:R-:W-:Y:S01]  /*06f0*/  IMAD.IADD R12, R12, 0x1, -R13 ;  /* 0x000000010c0c7824 */ /* 0x000fe200078e0a0d */
[----:B------:R-:W-:Y:S01]  /*0700*/  DFMA R16, R8, R14, -UR4 ;  /* 0x8000000408107e2b */ /* 0x000fe2000800000e */
[----:B------:R-:W-:Y:S01]  /*0710*/  UMOV UR4, 0x3b39803f ;  /* 0x3b39803f00047882 */ /* 0x000fe20000000000 */
[----:B------:R-:W-:-:S02]  /*0720*/  UMOV UR5, 0x3c7abc9e ;  /* 0x3c7abc9e00057882 */ /* 0x000fc40000000000 */
[----:B------:R-:W-:Y:S01]  /*0730*/  DFMA R14, R18, -UR4, R20 ;  /* 0x80000004120e7c2b */ /* 0x000fe20008000014 */
[----:B------:R-:W-:Y:S01]  /*0740*/  UMOV UR4, 0x210dd6b4 ;  /* 0x210dd6b400047882 */ /* 0x000fe20000000000 */
[----:B------:R-:W-:Y:S01]  /*0750*/  UMOV UR5, 0x3f749c67 ;  /* 0x3f749c6700057882 */ /* 0x000fe20000000000 */
[----:B------:R-:W-:Y:S01]  /*0760*/  IMAD.MOV.U32 R18, RZ, RZ, -0x35dec16 ;  /* 0xfca213eaff127424 */ /* 0x000fe200078e00ff */
[----:B------:R-:W-:Y:S01]  /*0770*/  DFMA R16, R8, R16, UR4 ;  /* 0x0000000408107e2b */ /* 0x000fe20008000010 */
[----:B------:R-:W-:Y:S01]  /*0780*/  IMAD.MOV.U32 R19, RZ, RZ, 0x3e928af3 ;  /* 0x3e928af3ff137424 */ /* 0x000fe200078e00ff */
[----:B------:R-:W-:Y:S01]  /*0790*/  UMOV UR4, 0x69ce2bdf ;  /* 0x69ce2bdf00047882 */ /* 0x000fe20000000000 */
[----:B------:R-:W-:Y:S01]  /*07a0*/  UMOV UR5, 0x3e5ade15 ;  /* 0x3e5ade1500057882 */ /* 0x000fe20000000000 */
[----:B------:R-:W-:Y:S02]  /*07b0*/  HFMA2 R20, -RZ, RZ, 0, 0 ;  /* 0x00000000ff147431 */ /* 0x000fe400000001ff */
[----:B------:R-:W-:Y:S01]  /*07c0*/  IMAD.MOV.U32 R21, RZ, RZ, 0x3ff00000 ;  /* 0x3ff00000ff157424 */ /* 0x000fe200078e00ff */
[----:B------:R-:W-:Y:S01]  /*07d0*/  DFMA R18, R14, UR4, R18 ;  /* 0x000000040e127c2b */ /* 0x000fe20008000012 */
[----:B------:R-:W-:Y:S01]  /*07e0*/  UMOV UR4, 0x8568e357 ;  /* 0x8568e35700047882 */ /* 0x000fe20000000000 */
[----:B------:R-:W-:-:S02]  /*07f0*/  UMOV UR5, 0x3f909623 ;  /* 0x3f90962300057882 */ /* 0x000fc40000000000 */
[----:B------:R-:W-:Y:S01]  /*0800*/  DFMA R16, R8, R16, -UR4 ;  /* 0x8000000408107e2b */ /* 0x000fe20008000010 */
[----:B------:R-:W-:Y:S01]  /*0810*/  UMOV UR4, 0x62401315 ;  /* 0x6240131500047882 */ /* 0x000fe20000000000 */
[----:B------:R-:W-:Y:S01]  /*0820*/  UMOV UR5, 0x3ec71dee ;  /* 0x3ec71dee00057882 */ /* 0x000fe20000000000 */
[----:B------:R-:W-:Y:S02]  /*0830*/  DFMA R20, R4, 2, R20 ;  /* 0x400000000414782b */ /* 0x000fe40000000014 */
[----:B------:R-:W-:Y:S01]  /*0840*/  DFMA R18, R14, R18, UR4 ;  /* 0x000000040e127e2b */ /* 0x000fe20008000012 */
[----:B------:R-:W-:Y:S01]  /*0850*/  UMOV UR4, 0xdf8c2dc9 ;  /* 0xdf8c2dc900047882 */ /* 0x000fe20000000000 */
[----:B------:R-:W-:Y:S02]  /*0860*/  UMOV UR5, 0x3fa3079e ;  /* 0x3fa3079e00057882 */ /* 0x000fe40000000000 */
[----:B------:R-:W-:Y:S01]  /*0870*/  DFMA R16, R8, R16, UR4 ;  /* 0x0000000408107e2b */ /* 0x000fe20008000010 */
[----:B------:R-:W-:Y:S01]  /*0880*/  UMOV UR4, 0x7c89eb71 ;  /* 0x7c89eb7100047882 */ /* 0x000fe20000000000 */
[----:B------:R-:W-:-:S02]  /*0890*/  UMOV UR5, 0x3efa0199 ;  /* 0x3efa019900057882 */ /* 0x000fc40000000000 */
[----:B------:R-:W-:Y:S01]  /*08a0*/  DFMA R18, R14, R18, UR4 ;  /* 0x000000040e127e2b */ /* 0x000fe20008000012 */
[----:B------:R-:W-:Y:S01]  /*08b0*/  UMOV UR4, 0xdff601fc ;  /* 0xdff601fc00047882 */ /* 0x000fe20000000000 */
[----:B------:R-:W-:Y:S02]  /*08c0*/  UMOV UR5, 0x3fb0fb06 ;  /* 0x3fb0fb0600057882 */ /* 0x000fe40000000000 */
[----:B------:R-:W-:Y:S01]  /*08d0*/  DFMA R16, R8, R16, -UR4 ;  /* 0x8000000408107e2b */ /* 0x000fe20008000010 */
[----:B------:R-:W-:Y:S01]  /*08e0*/  UMOV UR4, 0x14761f65 ;  /* 0x14761f6500047882 */ /* 0x000fe20000000000 */
[----:B------:R-:W-:Y:S02]  /*08f0*/  UMOV UR5, 0x3f2a01a0 ;  /* 0x3f2a01a000057882 */ /* 0x000fe40000000000 */
[----:B------:R-:W-:Y:S01]  /*0900*/  DFMA R22, R14, R18, UR4 ;  /* 0x000000040e167e2b */ /* 0x000fe20008000012 */
[----:B------:R-:W-:Y:S01]  /*0910*/  UMOV UR4, 0x4dfbcdc ;  /* 0x04dfbcdc00047882 */ /* 0x000fe20000000000 */
[----:B------:R-:W-:-:S02]  /*0920*/  UMOV UR5, 0x3fb7fee0 ;  /* 0x3fb7fee000057882 */ /* 0x000fc40000000000 */
[----:B------:R-:W-:Y:S01]  /*0930*/  DFMA R18, R8, R16, UR4 ;  /* 0x0000000408127e2b */ /* 0x000fe20008000010 */
[----:B------:R-:W-:Y:S01]  /*0940*/  UMOV UR4, 0x1852b7af ;  /* 0x1852b7af00047882 */ /* 0x000fe20000000000 */
[----:B------:R-:W-:Y:S01]  /*0950*/  UMOV UR5, 0x3f56c16c ;  /* 0x3f56c16c00057882 */ /* 0x000fe20000000000 */
[----:B------:R-:W0:Y:S01]  /*0960*/  MUFU.RCP64H R17, R21 ;  /* 0x0000001500117308 */ /* 0x000e220000001800 */
[----:B------:R-:W-:Y:S01]  /*0970*/  DFMA R22, R14, R22, UR4 ;  /* 0x000000040e167e2b */ /* 0x000fe20008000016 */
[----:B------:R-:W-:Y:S01]  /*0980*/  UMOV UR4, 0x3c3db8c6 ;  /* 0x3c3db8c600047882 */ /* 0x000fe20000000000 */
[----:B------:R-:W-:Y:S01]  /*0990*/  UMOV UR5, 0x3fb9ddb2 ;  /* 0x3fb9ddb200057882 */ /* 0x000fe20000000000 */
[----:B------:R-:W-:Y:S01]  /*09a0*/  IMAD.MOV.U32 R16, RZ, RZ, RZ ;  /* 0x000000ffff107224 */ /* 0x000fe200078e00ff */
[----:B------:R-:W-:Y:S01]  /*09b0*/  DFMA R18, R8, R18, -UR4 ;  /* 0x8000000408127e2b */ /* 0x000fe20008000012 */
[----:B------:R-:W-:Y:S01]  /*09c0*/  UMOV UR4, 0x11122322 ;  /* 0x1112232200047882 */ /* 0x000fe20000000000 */
[----:B------:R-:W-:-:S02]  /*09d0*/  UMOV UR5, 0x3f811111 ;  /* 0x3f81111100057882 */ /* 0x000fc40000000000 */
[----:B------:R-:W-:Y:S01]  /*09e0*/  DFMA R24, R14, R22, UR4 ;  /* 0x000000040e187e2b */ /* 0x000fe20008000016 */
[----:B------:R-:W-:Y:S01]  /*09f0*/  UMOV UR4, 0xfcfa5fda ;  /* 0xfcfa5fda00047882 */ /* 0x000fe20000000000 */
[----:B------:R-:W-:Y:S02]  /*0a00*/  UMOV UR5, 0x3fb16ece ;  /* 0x3fb16ece00057882 */ /* 0x000fe40000000000 */
[----:B------:R-:W-:Y:S01]  /*0a10*/  DFMA R18, R8, R18, UR4 ;  /* 0x0000000408127e2b */ /* 0x000fe20008000012 */
[----:B------:R-:W-:Y:S01]  /*0a20*/  UMOV UR4, 0x555502a1 ;  /* 0x555502a100047882 */ /* 0x000fe20000000000 */
[----:B------:R-:W-:Y:S02]  /*0a30*/  UMOV UR5, 0x3fa55555 ;  /* 0x3fa5555500057882 */ /* 0x000fe40000000000 */
[----:B------:R-:W-:Y:S01]  /*0a40*/  DFMA R24, R14, R24, UR4 ;  /* 0x000000040e187e2b */ /* 0x000fe20008000018 */
[----:B------:R-:W-:Y:S01]  /*0a50*/  UMOV UR4, 0xf66fb6d6 ;  /* 0xf66fb6d600047882 */ /* 0x000fe20000000000 */
[----:B------:R-:W-:Y:S01]  /*0a60*/  UMOV UR5, 0x3f8f7f5d ;  /* 0x3f8f7f5d00057882 */ /* 0x000fe20000000000 */
[----:B0-----:R-:W-:-:S02]  /*0a70*/  DFMA R22, -R20, R16, 1 ;  /* 0x3ff000001416742b */ /* 0x001fc40000000110 */
[----:B------:R-:W-:Y:S01]  /*0a80*/  DFMA R18, R8, R18, UR4 ;  /* 0x0000000408127e2b */ /* 0x000fe20008000012 */
[----:B------:R-:W-:Y:S01]  /*0a90*/  UMOV UR4, 0x55555511 ;  /* 0x5555551100047882 */ /* 0x000fe20000000000 */
[----:B------:R-:W-:Y:S02]  /*0aa0*/  UMOV UR5, 0x3fc55555 ;  /* 0x3fc5555500057882 */ /* 0x000fe40000000000 */
[----:B------:R-:W-:Y:S01]  /*0ab0*/  DFMA R24, R14, R24, UR4 ;  /* 0x000000040e187e2b */ /* 0x000fe20008000018 */
[----:B------:R-:W-:Y:S01]  /*0ac0*/  UMOV UR4, 0xd154a29d ;  /* 0xd154a29d00047882 */ /* 0x000fe20000000000 */
[----:B------:R-:W-:Y:S01]  /*0ad0*/  UMOV UR5, 0x3fc1df1a ;  /* 0x3fc1df1a00057882 */ /* 0x000fe20000000000 */
[----:B------:R-:W-:Y:S02]  /*0ae0*/  DFMA R22, R22, R22, R22 ;  /* 0x000000161616722b */ /* 0x000fe40000000016 */
[----:B------:R-:W-:Y:S01]  /*0af0*/  DFMA R18, R8, R18, -UR4 ;  /* 0x8000000408127e2b */ /* 0x000fe20008000012 */
[----:B------:R-:W-:Y:S01]  /*0b00*/  UMOV UR4, 0xb ;  /* 0x0000000b00047882 */ /* 0x000fe20000000000 */
[----:B------:R-:W-:-:S02]  /*0b10*/  UMOV UR5, 0x3fe00000 ;  /* 0x3fe0000000057882 */ /* 0x000fc40000000000 */
[----:B------:R-:W-:Y:S01]  /*0b20*/  DFMA R24, R14, R24, UR4 ;  /* 0x000000040e187e2b */ /* 0x000fe20008000018 */
[----:B------:R-:W-:Y:S01]  /*0b30*/  UMOV UR4, 0x16e9fd7f ;  /* 0x16e9fd7f00047882 */ /* 0x000fe20000000000 */
[----:B------:R-:W-:Y:S01]  /*0b40*/  UMOV UR5, 0x3ff3ba59 ;  /* 0x3ff3ba5900057882 */ /* 0x000fe20000000000 */
[----:B------:R-:W-:Y:S02]  /*0b50*/  DFMA R16, R16, R22, R16 ;  /* 0x000000161010722b */ /* 0x000fe40000000010 */
[----:B------:R-:W-:-:S03]  /*0b60*/  DFMA R18, R8, R18, UR4 ;  /* 0x0000000408127e2b */ /* 0x000fc60008000012 */
[----:B------:R-:W-:-:S05]  /*0b70*/  DFMA R24, R14, R24, 1 ;  /* 0x3ff000000e18742b */ /* 0x000fca0000000018 */
[----:B------:R-:W-:-:S03]  /*0b80*/  DMUL R8, R18, R16 ;  /* 0x0000001012087228 */ /* 0x000fc60000000000 */
[----:B------:R-:W-:-:S05]  /*0b90*/  DFMA R24, R14, R24, 1 ;  /* 0x3ff000000e18742b */ /* 0x000fca0000000018 */
[----:B------:R-:W-:-:S05]  /*0ba0*/  DMUL R14, R8, -2 ;  /* 0xc0000000080e7828 */ /* 0x000fca0000000000 */
[----:B------:R-:W-:Y:S01]  /*0bb0*/  IMAD R25, R13, 0x100000, R25 ;  /* 0x001000000d197824 */ /* 0x000fe200078e0219 */
[----:B------:R-:W-:Y:S02]  /*0bc0*/  LEA R13, R12, 0x3ff00000, 0x14 ;  /* 0x3ff000000c0d7811 */ /* 0x000fe400078ea0ff */
[----:B------:R-:W-:Y:S01]  /*0bd0*/  DFMA R14, R4, R14, R18 ;  /* 0x0000000e040e722b */ /* 0x000fe20000000012 */
[----:B------:R-:W-:-:S06]  /*0be0*/  MOV R12, RZ ;  /* 0x000000ff000c7202 */ /* 0x000fcc0000000f00 */
[----:B------:R-:W-:Y:S02]  /*0bf0*/  DMUL R12, R24, R12 ;  /* 0x0000000c180c7228 */ /* 0x000fe40000000000 */
[----:B------:R-:W-:-:S06]  /*0c00*/  DADD R14, -R8, R14 ;  /* 0x00000000080e7229 */ /* 0x000fcc000000010e */
[----:B------:R-:W-:Y:S02]  /*0c10*/  DFMA R10, R12, R10, R12 ;  /* 0x0000000a0c0a722b */ /* 0x000fe4000000000c */
[----:B------:R-:W-:-:S08]  /*0c20*/  DFMA R14, R16, R14, R8 ;  /* 0x0000000e100e722b */ /* 0x000fd00000000008 */
[----:B------:R-:W-:-:S10]  /*0c30*/  DMUL R10, R14, R10 ;  /* 0x0000000a0e0a7228 */ /* 0x000fd40000000000 */
[----:B------:R-:W-:Y:S02]  /*0c40*/  FSEL R8, R10, RZ, !P0 ;  /* 0x000000ff0a087208 */ /* 0x000fe40004000000 */
[----:B------:R-:W-:Y:S02]  /*0c50*/  FSEL R9, R11, RZ, !P0 ;  /* 0x000000ff0b097208 */ /* 0x000fe40004000000 */
[----:B------:R-:W-:-:S04]  /*0c60*/  ISETP.GE.AND P0, PT, R3, RZ, PT ;  /* 0x000000ff0300720c */ /* 0x000fc80003f06270 */
[----:B------:R-:W-:-:S10]  /*0c70*/  DADD R4, -R8, 2 ;  /* 0x4000000008047429 */ /* 0x000fd40000000100 */
[----:B------:R-:W-:Y:S02]  /*0c80*/  FSEL R8, R4, R8, !P0 ;  /* 0x0000000804087208 */ /* 0x000fe40004000000 */
[----:B------:R-:W-:Y:S01]  /*0c90*/  FSEL R9, R5, R9, !P0 ;  /* 0x0000000905097208 */ /* 0x000fe20004000000 */
[----:B------:R-:W-:Y:S06]  /*0ca0*/  BRA `(.L_x_3) ;  /* 0x0000000000247947 */ /* 0x000fec0003800000 */
.L_x_2:
[----:B------:R-:W-:Y:S01]  /*0cb0*/  DADD R8, R2, R2 ;  /* 0x0000000002087229 */ /* 0x000fe20000000002 */
[----:B------:R-:W-:Y:S02]  /*0cc0*/  ISETP.GE.AND P0, PT, R3, RZ, PT ;  /* 0x000000ff0300720c */ /* 0x000fe40003f06270 */
[----:B------:R-:W-:Y:S02]  /*0cd0*/  ISETP.NE.AND P1, PT, R2, RZ, PT ;  /* 0x000000ff0200720c */ /* 0x000fe40003f25270 */
[----:B------:R-:W-:Y:S02]  /*0ce0*/  FSEL R11, RZ, 2, P0 ;  /* 0x40000000ff0b7808 */ /* 0x000fe40000000000 */
[----:B------:R-:W-:-:S03]  /*0cf0*/  ISETP.NE.AND P0, PT, R5, 0x7ff00000, PT ;  /* 0x7ff000000500780c */ /* 0x000fc60003f05270 */
[----:B------:R-:W-:Y:S02]  /*0d00*/  FSEL R3, R8, RZ, P1 ;  /* 0x000000ff08037208 */ /* 0x000fe40000800000 */
[-C--:B------:R-:W-:Y:S02]  /*0d10*/  FSEL R5, R11, R9.reuse, !P1 ;  /* 0x000000090b057208 */ /* 0x080fe40004800000 */
[----:B------:R-:W-:Y:S02]  /*0d20*/  FSEL R8, R3, R8, !P0 ;  /* 0x0000000803087208 */ /* 0x000fe40004000000 */
[----:B------:R-:W-:-:S07]  /*0d30*/  FSEL R9, R5, R9, !P0 ;  /* 0x0000000905097208 */ /* 0x000fce0004000000 */
.L_x_3:
[----:B------:R-:W-:Y:S05]  /*0d40*/  BSYNC.RECONVERGENT B0 ;  /* 0x0000000000007941 */ /* 0x000fea0003800200 */
.L_x_1:
[----:B------:R-:W0:Y:S01]  /*0d50*/  LDC R25, c[0x0][0x3a0] ;  /* 0x0000e800ff197b82 */ /* 0x000e220000000800 */
[----:B------:R-:W-:Y:S01]  /*0d60*/  DMUL R8, R8, 0.5 ;  /* 0x3fe0000008087828 */ /* 0x000fe20000000000 */
[----:B0-----:R-:W-:-:S13]  /*0d70*/  ISETP.NE.AND P0, PT, R25, RZ, PT ;  /* 0x000000ff1900720c */ /* 0x001fda0003f05270 */
[----:B------:R-:W-:Y:S05]  /*0d80*/  @!P0 BRA `(.L_x_4) ;  /* 0x0000000000f08947 */ /* 0x000fea0003800000 */
[C---:B------:R-:W-:Y:S01]  /*0d90*/  ISETP.GE.U32.AND P0, PT, R25.reuse, 0x10, PT ;  /* 0x000000101900780c */ /* 0x040fe20003f06070 */
[----:B------:R-:W-:Y:S01]  /*0da0*/  IMAD.MOV.U32 R0, RZ, RZ, RZ ;  /* 0x000000ffff007224 */ /* 0x000fe200078e00ff */
[----:B------:R-:W-:-:S04]  /*0db0*/  LOP3.LUT R4, R25, 0xf, RZ, 0xc0, !PT ;  /* 0x0000000f19047812 */ /* 0x000fc800078ec0ff */
[----:B------:R-:W-:-:S07]  /*0dc0*/  ISETP.NE.AND P1, PT, R4, RZ, PT ;  /* 0x000000ff0400720c */ /* 0x000fce0003f25270 */
[----:B------:R-:W-:Y:S06]  /*0dd0*/  @!P0 BRA `(.L_x_5) ;  /* 0x0000000000588947 */ /* 0x000fec0003800000 */
[----:B------:R-:W-:Y:S01]  /*0de0*/  LOP3.LUT R0, R25, 0xfffffff0, RZ, 0xc0, !PT ;  /* 0xfffffff019007812 */ /* 0x000fe200078ec0ff */
[----:B------:R-:W-:-:S07]  /*0df0*/  IMAD.MOV.U32 R2, RZ, RZ, RZ ;  /* 0x000000ffff027224 */ /* 0x000fce00078e00ff */
.L_x_6:
[C---:B0-----:R-:W-:Y:S02]  /*0e00*/  IMAD R3, R2.reuse, 0x8, R1 ;  /* 0x0000000802037824 */ /* 0x041fe400078e0201 */
[----:B------:R-:W-:-:S03]  /*0e10*/  VIADD R2, R2, 0x10 ;  /* 0x0000001002027836 */ /* 0x000fc60000000000 */
[----:B------:R0:W-:Y:S02]  /*0e20*/  STL.64 [R3], RZ ;  /* 0x000000ff03007387 */ /* 0x0001e40000100a00 */
[----:B------:R-:W-:Y:S02]  /*0e30*/  ISETP.NE.AND P0, PT, R2, R0, PT ;  /* 0x000000000200720c */ /* 0x000fe40003f05270 */
[----:B------:R0:W-:Y:S04]  /*0e40*/  STL.64 [R3+0x8], RZ ;  /* 0x000008ff03007387 */ /* 0x0001e80000100a00 */
        /* <DEDUP_REMOVED lines=13> */
[----:B------:R0:W-:Y:S01]  /*0f20*/  STL.64 [R3+0x78], RZ ;  /* 0x000078ff03007387 */ /* 0x0001e20000100a00 */
[----:B------:R-:W-:Y:S05]  /*0f30*/  @P0 BRA `(.L_x_6) ;  /* 0xfffffffc00b00947 */ /* 0x000fea000383ffff */
.L_x_5:
[----:B------:R-:W-:Y:S05]  /*0f40*/  @!P1 BRA `(.L_x_4) ;  /* 0x0000000000809947 */ /* 0x000fea0003800000 */
[----:B------:R-:W-:Y:S02]  /*0f50*/  ISETP.GE.U32.AND P0, PT, R4, 0x8, PT ;  /* 0x000000080400780c */ /* 0x000fe40003f06070 */
[----:B0-----:R-:W-:-:S04]  /*0f60*/  LOP3.LUT R3, R25, 0x7, RZ, 0xc0, !PT ;  /* 0x0000000719037812 */ /* 0x001fc800078ec0ff */
[----:B------:R-:W-:-:S07]  /*0f70*/  ISETP.NE.AND P1, PT, R3, RZ, PT ;  /* 0x000000ff0300720c */ /* 0x000fce0003f25270 */
[----:B------:R-:W-:Y:S06]  /*0f80*/  @!P0 BRA `(.L_x_7) ;  /* 0x0000000000288947 */ /* 0x000fec0003800000 */
[C---:B------:R-:W-:Y:S01]  /*0f90*/  LEA R2, R0.reuse, R1, 0x3 ;  /* 0x0000000100027211 */ /* 0x040fe200078e18ff */
[----:B------:R-:W-:-:S04]  /*0fa0*/  VIADD R0, R0, 0x8 ;  /* 0x0000000800007836 */ /* 0x000fc80000000000 */
[----:B------:R0:W-:Y:S04]  /*0fb0*/  STL.64 [R2], RZ ;  /* 0x000000ff02007387 */ /* 0x0001e80000100a00 */
[----:B------:R0:W-:Y:S04]  /*0fc0*/  STL.64 [R2+0x8], RZ ;  /* 0x000008ff02007387 */ /* 0x0001e80000100a00 */
[----:B------:R0:W-:Y:S04]  /*0fd0*/  STL.64 [R2+0x10], RZ ;  /* 0x000010ff02007387 */ /* 0x0001e80000100a00 */
[----:B------:R0:W-:Y:S04]  /*0fe0*/  STL.64 [R2+0x18], RZ ;  /* 0x000018ff02007387 */ /* 0x0001e80000100a00 */
[----:B------:R0:W-:Y:S04]  /*0ff0*/  STL.64 [R2+0x20], RZ ;  /* 0x000020ff02007387 */ /* 0x0001e80000100a00 */
[----:B------:R0:W-:Y:S04]  /*1000*/  STL.64 [R2+0x28], RZ ;  /* 0x000028ff02007387 */ /* 0x0001e80000100a00 */
[----:B------:R0:W-:Y:S04]  /*1010*/  STL.64 [R2+0x30], RZ ;  /* 0x000030ff02007387 */ /* 0x0001e80000100a00 */
[----:B------:R0:W-:Y:S02]  /*1020*/  STL.64 [R2+0x38], RZ ;  /* 0x000038ff02007387 */ /* 0x0001e40000100a00 */
.L_x_7:
[----:B------:R-:W-:Y:S05]  /*1030*/  @!P1 BRA `(.L_x_4) ;  /* 0x0000000000449947 */ /* 0x000fea0003800000 */
[----:B------:R-:W-:Y:S02]  /*1040*/  ISETP.GE.U32.AND P0, PT, R3, 0x4, PT ;  /* 0x000000040300780c */ /* 0x000fe40003f06070 */
[----:B0-----:R-:W-:-:S04]  /*1050*/  LOP3.LUT R2, R25, 0x3, RZ, 0xc0, !PT ;  /* 0x0000000319027812 */ /* 0x001fc800078ec0ff */
[----:B------:R-:W-:-:S07]  /*1060*/  ISETP.NE.AND P1, PT, R2, RZ, PT ;  /* 0x000000ff0200720c */ /* 0x000fce0003f25270 */
[C---:B------:R-:W-:Y:S02]  /*1070*/  @P0 IMAD R3, R0.reuse, 0x8, R1 ;  /* 0x0000000800030824 */ /* 0x040fe400078e0201 */
[----:B------:R-:W-:-:S03]  /*1080*/  @P0 VIADD R0, R0, 0x4 ;  /* 0x0000000400000836 */ /* 0x000fc60000000000 */
[----:B------:R1:W-:Y:S04]  /*1090*/  @P0 STL.64 [R3], RZ ;  /* 0x000000ff03000387 */ /* 0x0003e80000100a00 */
[----:B------:R1:W-:Y:S04]  /*10a0*/  @P0 STL.64 [R3+0x8], RZ ;  /* 0x000008ff03000387 */ /* 0x0003e80000100a00 */
[----:B------:R1:W-:Y:S04]  /*10b0*/  @P0 STL.64 [R3+0x10], RZ ;  /* 0x000010ff03000387 */ /* 0x0003e80000100a00 */
[----:B------:R1:W-:Y:S01]  /*10c0*/  @P0 STL.64 [R3+0x18], RZ ;  /* 0x000018ff03000387 */ /* 0x0003e20000100a00 */
[----:B------:R-:W-:Y:S05]  /*10d0*/  @!P1 BRA `(.L_x_4) ;  /* 0x00000000001c9947 */ /* 0x000fea0003800000 */
[----:B------:R-:W-:-:S05]  /*10e0*/  UMOV UR4, URZ ;  /* 0x000000ff00047c82 */ /* 0x000fca0008000000 */
.L_x_8:
[C---:B-1----:R-:W-:Y:S01]  /*10f0*/  IMAD R3, R0.reuse, 0x8, R1 ;  /* 0x0000000800037824 */ /* 0x042fe200078e0201 */
[----:B------:R-:W-:Y:S01]  /*1100*/  UIADD3 UR4, UPT, UPT, UR4, 0x1, URZ ;  /* 0x0000000104047890 */ /* 0x000fe2000fffe0ff */
[----:B------:R-:W-:-:S03]  /*1110*/  IADD3 R0, PT, PT, R0, 0x1, RZ ;  /* 0x0000000100007810 */ /* 0x000fc60007ffe0ff */
[----:B------:R2:W-:Y:S02]  /*1120*/  STL.64 [R3], RZ ;  /* 0x000000ff03007387 */ /* 0x0005e40000100a00 */
[----:B------:R-:W-:-:S13]  /*1130*/  ISETP.NE.AND P0, PT, R2, UR4, PT ;  /* 0x0000000402007c0c */ /* 0x000fda000bf05270 */
[----:B--2---:R-:W-:Y:S05]  /*1140*/  @P0 BRA `(.L_x_8) ;  /* 0xfffffffc00e80947 */ /* 0x004fea000383ffff */
.L_x_4:
[----:B------:R-:W-:-:S13]  /*1150*/  ISETP.GE.U32.AND P0, PT, R25, 0x2, PT ;  /* 0x000000021900780c */ /* 0x000fda0003f06070 */
[----:B------:R-:W-:Y:S05]  /*1160*/  @!P0 BRA `(.L_x_9) ;  /* 0x0000003400bc8947 */ /* 0x000fea0003800000 */
[----:B------:R-:W-:Y:S01]  /*1170*/  IMAD.MOV.U32 R24, RZ, RZ, 0x3 ;  /* 0x00000003ff187424 */ /* 0x000fe200078e00ff */
[C---:B------:R-:W-:Y:S01]  /*1180*/  LOP3.LUT R22, R25.reuse, 0xf, RZ, 0xc0, !PT ;  /* 0x0000000f19167812 */ /* 0x040fe200078ec0ff */
[----:B------:R-:W-:Y:S01]  /*1190*/  IMAD.MOV.U32 R27, RZ, RZ, 0x2 ;  /* 0x00000002ff1b7424 */ /* 0x000fe200078e00ff */
[C---:B------:R-:W-:Y:S01]  /*11a0*/  LOP3.LUT R23, R25.reuse, 0x7, RZ, 0xc0, !PT ;  /* 0x0000000719177812 */ /* 0x040fe200078ec0ff */
[----:B------:R-:W-:Y:S01]  /*11b0*/  IMAD.MOV.U32 R4, RZ, RZ, R8 ;  /* 0x000000ffff047224 */ /* 0x000fe200078e0008 */
[C---:B------:R-:W-:Y:S01]  /*11c0*/  VIADDMNMX.U32 R24, R25.reuse, 0x1, R24, !PT ;  /* 0x0000000119187846 */ /* 0x040fe20007800018 */
[----:B------:R-:W-:Y:S01]  /*11d0*/  IMAD.MOV.U32 R5, RZ, RZ, R9 ;  /* 0x000000ffff057224 */ /* 0x000fe200078e0009 */
[----:B------:R-:W-:-:S07]  /*11e0*/  LOP3.LUT R25, R25, 0x3, RZ, 0xc0, !PT ;  /* 0x0000000319197812 */ /* 0x000fce00078ec0ff */
.L_x_34:
[----:B------:R-:W2:Y:S01]  /*11f0*/  LDCU UR6, c[0x0][0x3a0] ;  /* 0x00007400ff0677ac */ /* 0x000ea20008000800 */
[----:B0-----:R-:W-:Y:S01]  /*1200*/  IADD3 R2, PT, PT, R27, -0x2, RZ ;  /* 0xfffffffe1b027810 */ /* 0x001fe20007ffe0ff */
[----:B-1----:R-:W-:Y:S01]  /*1210*/  IMAD.MOV.U32 R3, RZ, RZ, RZ ;  /* 0x000000ffff037224 */ /* 0x002fe200078e00ff */
[----:B------:R-:W0:Y:S01]  /*1220*/  LDCU.64 UR4, c[0x0][0x388] ;  /* 0x00007100ff0477ac */ /* 0x000e220008000a00 */
[----:B--2---:R-:W-:Y:S02]  /*1230*/  IMAD R13, R7, UR6, RZ ;  /* 0x00000006070d7c24 */ /* 0x004fe4000f8e02ff */
[----:B------:R-:W-:-:S04]  /*1240*/  IMAD.WIDE.U32 R10, R6, UR6, R2 ;  /* 0x00000006060a7c25 */ /* 0x000fc8000f8e0002 */
[----:B------:R-:W-:Y:S01]  /*1250*/  IMAD.IADD R11, R11, 0x1, R13 ;  /* 0x000000010b0b7824 */ /* 0x000fe200078e020d */
[----:B0-----:R-:W-:-:S04]  /*1260*/  LEA R12, P0, R10, UR4, 0x3 ;  /* 0x000000040a0c7c11 */ /* 0x001fc8000f8018ff */
[----:B------:R-:W-:-:S05]  /*1270*/  LEA.HI.X R13, R10, UR5, R11, 0x3, P0 ;  /* 0x000000050a0d7c11 */ /* 0x000fca00080f1c0b */
[----:B------:R-:W2:Y:S01]  /*1280*/  LDG.E.64 R10, desc[UR8][R12.64] ;  /* 0x000000080c0a7981 */ /* 0x000ea2000c1e1b00 */
[----:B------:R-:W-:Y:S01]  /*1290*/  UMOV UR4, 0x9abcaf48 ;  /* 0x9abcaf4800047882 */ /* 0x000fe20000000000 */
[----:B------:R-:W-:Y:S01]  /*12a0*/  UMOV UR5, 0x3e7ad7f2 ;  /* 0x3e7ad7f200057882 */ /* 0x000fe20000000000 */
[----:B------:R-:W-:Y:S01]  /*12b0*/  BSSY.RECONVERGENT B1, `(.L_x_10) ;  /* 0x00001c9000017945 */ /* 0x000fe20003800200 */
[----:B------:R-:W-:Y:S02]  /*12c0*/  UMOV UR6, UR5 ;  /* 0x0000000500067c82 */ /* 0x000fe40008000000 */
[----:B------:R-:W-:Y:S01]  /*12d0*/  IMAD.U32 R14, RZ, RZ, UR6 ;  /* 0x00000006ff0e7e24 */ /* 0x000fe2000f8e00ff */
[----:B--2---:R-:W-:-:S08]  /*12e0*/  DMUL R10, R10, R4 ;  /* 0x000000040a0a7228 */ /* 0x004fd00000000000 */
[----:B------:R-:W-:Y:S01]  /*12f0*/  DSETP.MAX.AND P0, P1, R10, UR4, PT ;  /* 0x000000040a007e2a */ /* 0x000fe2000b90f000 */
[----:B------:R-:W-:Y:S01]  /*1300*/  UMOV UR5, 0x3fefffff ;  /* 0x3fefffff00057882 */ /* 0x000fe20000000000 */
[----:B------:R-:W-:-:S04]  /*1310*/  IMAD.MOV.U32 R0, RZ, RZ, R11 ;  /* 0x000000ffff007224 */ /* 0x000fc800078e000b */
[----:B------:R-:W-:Y:S01]  /*1320*/  SEL R4, R10, UR4, P0 ;  /* 0x000000040a047c07 */ /* 0x000fe20008000000 */
[----:B------:R-:W-:Y:S01]  /*1330*/  UMOV UR4, 0xca501acb ;  /* 0xca501acb00047882 */ /* 0x000fe20000000000 */
[----:B------:R-:W-:Y:S01]  /*1340*/  FSEL R5, R0, UR6, P0 ;  /* 0x0000000600057c08 */ /* 0x000fe20008000000 */
[----:B------:R-:W-:Y:S02]  /*1350*/  UMOV UR6, UR5 ;  /* 0x0000000500067c82 */ /* 0x000fe40008000000 */
[----:B------:R-:W-:-:S03]  /*1360*/  MOV R10, UR6 ;  /* 0x00000006000a7c02 */ /* 0x000fc60008000f00 */
[----:B------:R-:W-:-:S05]  /*1370*/  @P1 LOP3.LUT R5, R14, 0x80000, RZ, 0xfc, !PT ;  /* 0x000800000e051812 */ /* 0x000fca00078efcff */
[----:B------:R-:W-:Y:S01]  /*1380*/  IMAD.MOV.U32 R0, RZ, RZ, R5 ;  /* 0x000000ffff007224 */ /* 0x000fe200078e0005 */
[----:B------:R-:W-:Y:S01]  /*1390*/  DSETP.MIN.AND P0, P1, R4, UR4, PT ;  /* 0x0000000404007e2a */ /* 0x000fe2000b900000 */
[----:B------:R-:W-:-:S05]  /*13a0*/  UMOV UR5, 0x3ffffc0b ;  /* 0x3ffffc0b00057882 */ /* 0x000fca0000000000 */
[----:B------:R-:W-:Y:S02]  /*13b0*/  FSEL R11, R0, UR6, P0 ;  /* 0x00000006000b7c08 */ /* 0x000fe40008000000 */
[----:B------:R-:W-:Y:S01]  /*13c0*/  SEL R4, R4, UR4, P0 ;  /* 0x0000000404047c07 */ /* 0x000fe20008000000 */
[----:B------:R-:W-:-:S05]  /*13d0*/  UMOV UR4, 0x65aa4e0e ;  /* 0x65aa4e0e00047882 */ /* 0x000fca0000000000 */
[----:B------:R-:W-:-:S05]  /*13e0*/  @P1 LOP3.LUT R11, R10, 0x80000, RZ, 0xfc, !PT ;  /* 0x000800000a0b1812 */ /* 0x000fca00078efcff */
[----:B------:R-:W-:-:S06]  /*13f0*/  IMAD.MOV.U32 R5, RZ, RZ, R11 ;  /* 0x000000ffff057224 */ /* 0x000fcc00078e000b */
[----:B------:R-:W-:-:S08]  /*1400*/  DADD R4, R4, R4 ;  /* 0x0000000004047229 */ /* 0x000fd00000000004 */
[C---:B------:R-:W-:Y:S01]  /*1410*/  DSETP.GTU.AND P0, PT, R4.reuse, UR4, PT ;  /* 0x0000000404007e2a */ /* 0x040fe2000bf0c000 */
[----:B------:R-:W-:Y:S01]  /*1420*/  UMOV UR4, 0xad8f904d ;  /* 0xad8f904d00047882 */ /* 0x000fe20000000000 */
[----:B------:R-:W-:Y:S01]  /*1430*/  UMOV UR5, 0x3f4fa4d2 ;  /* 0x3f4fa4d200057882 */ /* 0x000fe20000000000 */
[----:B------:R-:W-:-:S03]  /*1440*/  DADD R10, -R4, 2 ;  /* 0x40000000040a7429 */ /* 0x000fc60000000100 */
[----:B------:R-:W-:-:S14]  /*1450*/  DSETP.LTU.OR P0, PT, R4, UR4, P0 ;  /* 0x0000000404007e2a */ /* 0x000fdc0008709400 */
[----:B------:R-:W-:Y:S05]  /*1460*/  @P0 BRA `(.L_x_11) ;  /* 0x0000000800040947 */ /* 0x000fea0003800000 */
[----:B------:R-:W-:Y:S01]  /*1470*/  DMUL R10, R4, R10 ;  /* 0x0000000a040a7228 */ /* 0x000fe20000000000 */
[----:B------:R-:W-:Y:S01]  /*1480*/  IMAD.MOV.U32 R14, RZ, RZ, RZ ;  /* 0x000000ffff0e7224 */ /* 0x000fe200078e00ff */
[----:B------:R-:W-:Y:S01]  /*1490*/  UMOV UR4, 0x18c775c9 ;  /* 0x18c775c900047882 */ /* 0x000fe20000000000 */
[----:B------:R-:W-:-:S07]  /*14a0*/  UMOV UR5, 0x3fb5c5c2 ;  /* 0x3fb5c5c200057882 */ /* 0x000fce0000000000 */
[----:B------:R-:W-:-:S04]  /*14b0*/  LOP3.LUT R12, R11, 0x801fffff, RZ, 0xc0, !PT ;  /* 0x801fffff0b0c7812 */ /* 0x000fc800078ec0ff */
[----:B------:R-:W-:Y:S01]  /*14c0*/  LOP3.LUT R13, R12, 0x3fe00000, RZ, 0xfc, !PT ;  /* 0x3fe000000c0d7812 */ /* 0x000fe200078efcff */
[----:B------:R-:W-:Y:S01]  /*14d0*/  IMAD.MOV.U32 R12, RZ, RZ, R10 ;  /* 0x000000ffff0c7224 */ /* 0x000fe200078e000a */
[----:B------:R-:W-:Y:S01]  /*14e0*/  SHF.R.U32.HI R10, RZ, 0x14, R11 ;  /* 0x00000014ff0a7819 */ /* 0x000fe2000001160b */
[----:B------:R-:W-:-:S03]  /*14f0*/  IMAD.MOV.U32 R11, RZ, RZ, 0x43300000 ;  /* 0x43300000ff0b7424 */ /* 0x000fc600078e00ff */
[----:B------:R-:W-:Y:S01]  /*1500*/  LOP3.LUT R10, R10, 0x7fe, RZ, 0xc0, !PT ;  /* 0x000007fe0a0a7812 */ /* 0x000fe200078ec0ff */
[C---:B------:R-:W-:Y:S02]  /*1510*/  DADD R16, R12.reuse, 1 ;  /* 0x3ff000000c107429 */ /* 0x040fe40000000000 */
[----:B------:R-:W-:Y:S02]  /*1520*/  DADD R12, R12, -1 ;  /* 0xbff000000c0c7429 */ /* 0x000fe40000000000 */
[----:B------:R-:W-:Y:S02]  /*1530*/  VIADD R10, R10, 0x7ffffc02 ;  /* 0x7ffffc020a0a7836 */ /* 0x000fe40000000000 */
[----:B------:R-:W0:Y:S02]  /*1540*/  MUFU.RCP64H R15, R17 ;  /* 0x00000011000f7308 */ /* 0x000e240000001800 */
[----:B0-----:R-:W-:Y:S01]  /*1550*/  DFMA R18, -R16, R14, 1 ;  /* 0x3ff000001012742b */ /* 0x001fe2000000010e */
[----:B------:R-:W-:Y:S01]  /*1560*/  MOV R16, 0x9cdc5d89 ;  /* 0x9cdc5d8900107802 */ /* 0x000fe20000000f00 */
[----:B------:R-:W-:-:S06]  /*1570*/  IMAD.MOV.U32 R17, RZ, RZ, 0x3fa55cf5 ;  /* 0x3fa55cf5ff117424 */ /* 0x000fcc00078e00ff */
[----:B------:R-:W-:-:S08]  /*1580*/  DFMA R18, R18, R18, R18 ;  /* 0x000000121212722b */ /* 0x000fd00000000012 */
[----:B------:R-:W-:-:S08]  /*1590*/  DFMA R18, R14, R18, R14 ;  /* 0x000000120e12722b */ /* 0x000fd0000000000e */
[----:B------:R-:W-:-:S08]  /*15a0*/  DMUL R14, R12, R18 ;  /* 0x000000120c0e7228 */ /* 0x000fd00000000000 */
[----:B------:R-:W-:-:S08]  /*15b0*/  DFMA R20, R14, -2, R12 ;  /* 0xc00000000e14782b */ /* 0x000fd0000000000c */
[----:B------:R-:W-:-:S08]  /*15c0*/  DFMA R12, R12, -R14, R20 ;  /* 0x8000000e0c0c722b */ /* 0x000fd00000000014 */
[----:B------:R-:W-:-:S08]  /*15d0*/  DFMA R12, R18, R12, R14 ;  /* 0x0000000c120c722b */ /* 0x000fd0000000000e */
[----:B------:R-:W-:-:S08]  /*15e0*/  DMUL R14, R12, R12 ;  /* 0x0000000c0c0e7228 */ /* 0x000fd00000000000 */
[----:B------:R-:W-:Y:S01]  /*15f0*/  DFMA R16, R14, UR4, R16 ;  /* 0x000000040e107c2b */ /* 0x000fe20008000010 */
        /* <DEDUP_REMOVED lines=25> */
[----:B------:R-:W-:Y:S02]  /*1790*/  UMOV UR5, 0x43300000 ;  /* 0x4330000000057882 */ /* 0x000fe40000000000 */
[----:B------:R-:W-:Y:S01]  /*17a0*/  DADD R10, R10, -UR4 ;  /* 0x800000040a0a7e29 */ /* 0x000fe20008000000 */
[----:B------:R-:W-:Y:S01]  /*17b0*/  UMOV UR4, 0xfefa39ef ;  /* 0xfefa39ef00047882 */ /* 0x000fe20000000000 */
[----:B------:R-:W-:Y:S02]  /*17c0*/  UMOV UR5, 0x3fe62e42 ;  /* 0x3fe62e4200057882 */ /* 0x000fe40000000000 */
[----:B------:R-:W-:-:S08]  /*17d0*/  DMUL R16, R14, R16 ;  /* 0x000000100e107228 */ /* 0x000fd00000000000 */
[----:B------:R-:W-:Y:S01]  /*17e0*/  DFMA R16, R12, R16, R12 ;  /* 0x000000100c10722b */ /* 0x000fe2000000000c */
[----:B------:R-:W-:Y:S01]  /*17f0*/  IMAD.MOV.U32 R12, RZ, RZ, 0x3324d327 ;  /* 0x3324d327ff0c7424 */ /* 0x000fe200078e00ff */
[----:B------:R-:W-:-:S06]  /*1800*/  MOV R13, 0x3c08ddf9 ;  /* 0x3c08ddf9000d7802 */ /* 0x000fcc0000000f00 */
[----:B------:R-:W-:-:S08]  /*1810*/  DADD R16, R16, R16 ;  /* 0x0000000010107229 */ /* 0x000fd00000000010 */
[----:B------:R-:W-:Y:S01]  /*1820*/  DFMA R10, R10, UR4, R16 ;  /* 0x000000040a0a7c2b */ /* 0x000fe20008000010 */
[----:B------:R-:W-:Y:S01]  /*1830*/  UMOV UR4, 0xe746e627 ;  /* 0xe746e62700047882 */ /* 0x000fe20000000000 */
[----:B------:R-:W-:-:S06]  /*1840*/  UMOV UR5, 0x3bb135d2 ;  /* 0x3bb135d200057882 */ /* 0x000fcc0000000000 */
[----:B------:R-:W-:-:S08]  /*1850*/  DADD R10, -R10, -3.125 ;  /* 0xc00900000a0a7429 */ /* 0x000fd00000000100 */
[----:B------:R-:W-:Y:S01]  /*1860*/  DFMA R12, R10, -UR4, -R12 ;  /* 0x800000040a0c7c2b */ /* 0x000fe2000800080c */
        /* <DEDUP_REMOVED lines=62> */
[----:B------:R-:W-:-:S08]  /*1c50*/  DFMA R12, R10, R12, UR4 ;  /* 0x000000040a0c7e2b */ /* 0x000fd0000800000c */
[----:B------:R-:W-:Y:S01]  /*1c60*/  DFMA R4, -R4, R12, R12 ;  /* 0x0000000c0404722b */ /* 0x000fe2000000010c */
[----:B------:R-:W-:Y:S10]  /*1c70*/  BRA `(.L_x_12) ;  /* 0x0000001000b07947 */ /* 0x000ff40003800000 */
.L_x_11:
[----:B------:R-:W-:Y:S01]  /*1c80*/  ISETP.GT.AND P1, PT, R5, 0x3fefffff, PT ;  /* 0x3fefffff0500780c */ /* 0x000fe20003f24270 */
[----:B------:R-:W-:Y:S03]  /*1c90*/  BSSY.RECONVERGENT B0, `(.L_x_13) ;  /* 0x0000127000007945 */ /* 0x000fe60003800200 */
[----:B------:R-:W-:Y:S02]  /*1ca0*/  FSEL R5, R11, R5, P1 ;  /* 0x000000050b057208 */ /* 0x000fe40000800000 */
[----:B------:R-:W-:Y:S02]  /*1cb0*/  FSEL R10, R10, R4, P1 ;  /* 0x000000040a0a7208 */ /* 0x000fe40000800000 */
[----:B------:R-:W-:Y:S01]  /*1cc0*/  FSETP.GE.AND P0, PT, R5, 6.1105542284098368633e-13, PT ;  /* 0x2b2bff2f0500780b */ /* 0x000fe20003f06000 */
[----:B------:R-:W-:-:S12]  /*1cd0*/  IMAD.MOV.U32 R11, RZ, RZ, R5 ;  /* 0x000000ffff0b7224 */ /* 0x000fd800078e0005 */
[----:B------:R-:W-:Y:S05]  /*1ce0*/  @!P0 BRA `(.L_x_14) ;  /* 0x0000000800248947 */ /* 0x000fea0003800000 */
[----:B------:R-:W-:Y:S01]  /*1cf0*/  LOP3.LUT R11, R5, 0x801fffff, RZ, 0xc0, !PT ;  /* 0x801fffff050b7812 */ /* 0x000fe200078ec0ff */
[----:B------:R-:W-:Y:S01]  /*1d00*/  IMAD.MOV.U32 R12, RZ, RZ, RZ ;  /* 0x000000ffff0c7224 */ /* 0x000fe200078e00ff */
[----:B------:R-:W-:Y:S01]  /*1d10*/  UMOV UR4, 0x18c775c9 ;  /* 0x18c775c900047882 */ /* 0x000fe20000000000 */
[----:B------:R-:W-:Y:S01]  /*1d20*/  UMOV UR5, 0x3fb5c5c2 ;  /* 0x3fb5c5c200057882 */ /* 0x000fe20000000000 */
[----:B------:R-:W-:Y:S01]  /*1d30*/  LOP3.LUT R11, R11, 0x3fe00000, RZ, 0xfc, !PT ;  /* 0x3fe000000b0b7812 */ /* 0x000fe200078efcff */
[----:B------:R-:W-:Y:S01]  /*1d40*/  BSSY.RECONVERGENT B2, `(.L_x_15) ;  /* 0x0000082000027945 */ /* 0x000fe20003800200 */
[----:B------:R-:W-:-:S04]  /*1d50*/  SHF.R.U32.HI R5, RZ, 0x14, R5 ;  /* 0x00000014ff057819 */ /* 0x000fc80000011605 */
[C---:B------:R-:W-:Y:S01]  /*1d60*/  DADD R14, R10.reuse, 1 ;  /* 0x3ff000000a0e7429 */ /* 0x040fe20000000000 */
[----:B------:R-:W-:Y:S01]  /*1d70*/  LOP3.LUT R5, R5, 0x7fe, RZ, 0xc0, !PT ;  /* 0x000007fe05057812 */ /* 0x000fe200078ec0ff */
[----:B------:R-:W-:-:S03]  /*1d80*/  DADD R10, R10, -1 ;  /* 0xbff000000a0a7429 */ /* 0x000fc60000000000 */
[----:B------:R-:W-:Y:S01]  /*1d90*/  IADD3 R4, PT, PT, R5, 0x7ffffc02, RZ ;  /* 0x7ffffc0205047810 */ /* 0x000fe20007ffe0ff */
[----:B------:R-:W0:Y:S01]  /*1da0*/  MUFU.RCP64H R13, R15 ;  /* 0x0000000f000d7308 */ /* 0x000e220000001800 */
[----:B------:R-:W-:Y:S01]  /*1db0*/  IMAD.MOV.U32 R5, RZ, RZ, 0x43300000 ;  /* 0x43300000ff057424 */ /* 0x000fe200078e00ff */
[----:B0-----:R-:W-:Y:S01]  /*1dc0*/  DFMA R16, -R14, R12, 1 ;  /* 0x3ff000000e10742b */ /* 0x001fe2000000010c */
[----:B------:R-:W-:Y:S02]  /*1dd0*/  IMAD.MOV.U32 R14, RZ, RZ, -0x6323a277 ;  /* 0x9cdc5d89ff0e7424 */ /* 0x000fe400078e00ff */
[----:B------:R-:W-:-:S05]  /*1de0*/  IMAD.MOV.U32 R15, RZ, RZ, 0x3fa55cf5 ;  /* 0x3fa55cf5ff0f7424 */ /* 0x000fca00078e00ff */
        /* <DEDUP_REMOVED lines=39> */
[----:B------:R-:W-:-:S07]  /*2060*/  IMAD.MOV.U32 R10, RZ, RZ, RZ ;  /* 0x000000ffff0a7224 */ /* 0x000fce00078e00ff */
[----:B------:R-:W-:-:S08]  /*2070*/  DADD R14, R14, R14 ;  /* 0x000000000e0e7229 */ /* 0x000fd0000000000e */
[----:B------:R-:W-:Y:S01]  /*2080*/  DFMA R4, R4, UR4, R14 ;  /* 0x0000000404047c2b */ /* 0x000fe2000800000e */
[----:B------:R-:W-:Y:S01]  /*2090*/  UMOV UR4, 0xf51c2197 ;  /* 0xf51c219700047882 */ /* 0x000fe20000000000 */
[----:B------:R-:W-:-:S06]  /*20a0*/  UMOV UR5, 0x4001e90f ;  /* 0x4001e90f00057882 */ /* 0x000fcc0000000000 */
[----:B------:R-:W-:-:S06]  /*20b0*/  DADD R14, -RZ, -R4 ;  /* 0x00000000ff0e7229 */ /* 0x000fcc0000000904 */
[----:B------:R0:W1:Y:S01]  /*20c0*/  MUFU.RSQ64H R11, R15 ;  /* 0x0000000f000b7308 */ /* 0x0000620000001c00 */
[----:B------:R-:W-:Y:S01]  /*20d0*/  MOV R14, 0x333839aa ;  /* 0x333839aa000e7802 */ /* 0x000fe20000000f00 */
[----:B0-----:R-:W-:Y:S01]  /*20e0*/  IMAD.MOV.U32 R15, RZ, RZ, 0x4000a0e7 ;  /* 0x4000a0e7ff0f7424 */ /* 0x001fe200078e00ff */
[----:B-1----:R-:W-:-:S08]  /*20f0*/  DMUL R12, R10, R10 ;  /* 0x0000000a0a0c7228 */ /* 0x002fd00000000000 */
[----:B------:R-:W-:Y:S01]  /*2100*/  DFMA R12, R4, R12, 1 ;  /* 0x3ff00000040c742b */ /* 0x000fe2000000000c */
[----:B------:R-:W-:Y:S02]  /*2110*/  IMAD.MOV.U32 R4, RZ, RZ, 0x0 ;  /* 0x00000000ff047424 */ /* 0x000fe400078e00ff */
[----:B------:R-:W-:-:S06]  /*2120*/  IMAD.MOV.U32 R5, RZ, RZ, 0x3fd80000 ;  /* 0x3fd80000ff057424 */ /* 0x000fcc00078e00ff */
[----:B------:R-:W-:Y:S02]  /*2130*/  DFMA R4, R12, R4, 0.5 ;  /* 0x3fe000000c04742b */ /* 0x000fe40000000004 */
[----:B------:R-:W-:-:S08]  /*2140*/  DMUL R12, R10, R12 ;  /* 0x0000000c0a0c7228 */ /* 0x000fd00000000000 */
[----:B------:R-:W-:Y:S01]  /*2150*/  DFMA R4, R4, R12, R10 ;  /* 0x0000000c0404722b */ /* 0x000fe2000000000a */
[----:B------:R-:W-:-:S07]  /*2160*/  IMAD.MOV.U32 R12, RZ, RZ, 0x1 ;  /* 0x00000001ff0c7424 */ /* 0x000fce00078e00ff */
[----:B------:R-:W-:Y:S01]  /*2170*/  DADD R10, R4, UR4 ;  /* 0x00000004040a7e29 */ /* 0x000fe20008000000 */
        /* <DEDUP_REMOVED lines=20> */
[C---:B------:R-:W-:Y:S01]  /*22c0*/  DFMA R10, R4.reuse, R10, UR4 ;  /* 0x00000004040a7e2b */ /* 0x040fe2000800000a */
[----:B------:R-:W-:Y:S01]  /*22d0*/  UMOV UR4, 0x2591afab ;  /* 0x2591afab00047882 */ /* 0x000fe20000000000 */
[----:B------:R-:W-:Y:S02]  /*22e0*/  UMOV UR5, 0x3febe922 ;  /* 0x3febe92200057882 */ /* 0x000fe40000000000 */
[C---:B------:R-:W-:Y:S01]  /*22f0*/  DFMA R14, R4.reuse, UR4, R14 ;  /* 0x00000004040e7c2b */ /* 0x040fe2000800000e */
[----:B------:R-:W-:Y:S01]  /*2300*/  UMOV UR4, 0xf7e57d5c ;  /* 0xf7e57d5c00047882 */ /* 0x000fe20000000000 */
[----:B------:R-:W-:Y:S02]  /*2310*/  UMOV UR5, 0x4008768c ;  /* 0x4008768c00057882 */ /* 0x000fe40000000000 */
[----:B------:R-:W-:-:S04]  /*2320*/  DMUL R10, R4, R10 ;  /* 0x0000000a040a7228 */ /* 0x000fc80000000000 */
[----:B------:R-:W-:Y:S01]  /*2330*/  DFMA R14, R4, R14, UR4 ;  /* 0x00000004040e7e2b */ /* 0x000fe2000800000e */
[----:B------:R-:W-:Y:S01]  /*2340*/  UMOV UR4, 0xe28da583 ;  /* 0xe28da58300047882 */ /* 0x000fe20000000000 */
[----:B------:R-:W0:Y:S01]  /*2350*/  MUFU.RCP64H R13, R11 ;  /* 0x0000000b000d7308 */ /* 0x000e220000001800 */
[----:B------:R-:W-:-:S05]  /*2360*/  UMOV UR5, 0x400b77e7 ;  /* 0x400b77e700057882 */ /* 0x000fca0000000000 */
[----:B------:R-:W-:Y:S01]  /*2370*/  DFMA R14, R4, R14, UR4 ;  /* 0x00000004040e7e2b */ /* 0x000fe2000800000e */
[----:B------:R-:W-:Y:S01]  /*2380*/  UMOV UR4, 0xa4f99cf9 ;  /* 0xa4f99cf900047882 */ /* 0x000fe20000000000 */
[----:B------:R-:W-:-:S06]  /*2390*/  UMOV UR5, 0x3ff34f26 ;  /* 0x3ff34f2600057882 */ /* 0x000fcc0000000000 */
[----:B------:R-:W-:Y:S01]  /*23a0*/  DFMA R14, R4, R14, UR4 ;  /* 0x00000004040e7e2b */ /* 0x000fe2000800000e */
[----:B------:R-:W-:Y:S01]  /*23b0*/  UMOV UR4, 0xadb019ed ;  /* 0xadb019ed00047882 */ /* 0x000fe20000000000 */
[----:B------:R-:W-:Y:S01]  /*23c0*/  UMOV UR5, 0x3fc1f674 ;  /* 0x3fc1f67400057882 */ /* 0x000fe20000000000 */
[----:B0-----:R-:W-:-:S05]  /*23d0*/  DFMA R16, -R10, R12, 1 ;  /* 0x3ff000000a10742b */ /* 0x001fca000000010c */
[----:B------:R-:W-:Y:S01]  /*23e0*/  DFMA R14, R4, R14, UR4 ;  /* 0x00000004040e7e2b */ /* 0x000fe2000800000e */
[----:B------:R-:W-:Y:S01]  /*23f0*/  UMOV UR4, 0x9506431d ;  /* 0x9506431d00047882 */ /* 0x000fe20000000000 */
[----:B------:R-:W-:Y:S01]  /*2400*/  UMOV UR5, 0x3f75ddae ;  /* 0x3f75ddae00057882 */ /* 0x000fe20000000000 */
[----:B------:R-:W-:-:S08]  /*2410*/  DFMA R16, R16, R16, R16 ;  /* 0x000000101010722b */ /* 0x000fd00000000010 */
[----:B------:R-:W-:Y:S02]  /*2420*/  DFMA R16, R12, R16, R12 ;  /* 0x000000100c10722b */ /* 0x000fe4000000000c */
[----:B------:R-:W-:Y:S01]  /*2430*/  DFMA R12, R4, R14, UR4 ;  /* 0x00000004040c7e2b */ /* 0x000fe2000800000e */
[----:B------:R-:W-:Y:S01]  /*2440*/  UMOV UR4, 0xaa32489c ;  /* 0xaa32489c00047882 */ /* 0x000fe20000000000 */
[----:B------:R-:W-:-:S04]  /*2450*/  UMOV UR5, 0x3f0ada49 ;  /* 0x3f0ada4900057882 */ /* 0x000fc80000000000 */
[----:B------:R-:W-:Y:S02]  /*2460*/  DFMA R14, -R10, R16, 1 ;  /* 0x3ff000000a0e742b */ /* 0x000fe40000000110 */
[----:B------:R-:W-:-:S06]  /*2470*/  DFMA R12, R4, R12, UR4 ;  /* 0x00000004040c7e2b */ /* 0x000fcc000800000c */
[----:B------:R-:W-:-:S04]  /*2480*/  DFMA R14, R16, R14, R16 ;  /* 0x0000000e100e722b */ /* 0x000fc80000000010 */
[----:B------:R-:W-:-:S04]  /*2490*/  FSETP.GEU.AND P2, PT, |R13|, 6.5827683646048100446e-37, PT ;  /* 0x036000000d00780b */ /* 0x000fc80003f4e200 */
[----:B------:R-:W-:-:S08]  /*24a0*/  DMUL R4, R12, R14 ;  /* 0x0000000e0c047228 */ /* 0x000fd00000000000 */
[----:B------:R-:W-:-:S08]  /*24b0*/  DFMA R16, -R10, R4, R12 ;  /* 0x000000040a10722b */ /* 0x000fd0000000010c */
[----:B------:R-:W-:-:S10]  /*24c0*/  DFMA R4, R14, R16, R4 ;  /* 0x000000100e04722b */ /* 0x000fd40000000004 */
[----:B------:R-:W-:-:S05]  /*24d0*/  FFMA R0, RZ, R11, R5 ;  /* 0x0000000bff007223 */ /* 0x000fca0000000005 */
[----:B------:R-:W-:-:S13]  /*24e0*/  FSETP.GT.AND P0, PT, |R0|, 1.469367938527859385e-39, PT ;  /* 0x001000000000780b */ /* 0x000fda0003f04200 */
[----:B------:R-:W-:Y:S05]  /*24f0*/  @P0 BRA P2, `(.L_x_16) ;  /* 0x0000000000180947 */ /* 0x000fea0001000000 */
[----:B------:R-:W-:Y:S01]  /*2500*/  IMAD.MOV.U32 R14, RZ, RZ, R10 ;  /* 0x000000ffff0e7224 */ /* 0x000fe200078e000a */
[----:B------:R-:W-:Y:S01]  /*2510*/  MOV R0, 0x2540 ;  /* 0x0000254000007802 */ /* 0x000fe20000000f00 */
[----:B------:R-:W-:-:S07]  /*2520*/  IMAD.MOV.U32 R15, RZ, RZ, R11 ;  /* 0x000000ffff0f7224 */ /* 0x000fce00078e000b */
[----:B------:R-:W-:Y:S05]  /*2530*/  CALL.REL.NOINC `($__internal_0_$__cuda_sm20_div_rn_f64_full) ;  /* 0x0000002000dc7944 */ /* 0x000fea0003c00000 */
[----:B------:R-:W-:Y:S01]  /*2540*/  MOV R4, R16 ;  /* 0x0000001000047202 */ /* 0x000fe20000000f00 */
[----:B------:R-:W-:-:S07]  /*2550*/  IMAD.MOV.U32 R5, RZ, RZ, R17 ;  /* 0x000000ffff057224 */ /* 0x000fce00078e0011 */
.L_x_16:
[----:B------:R-:W-:Y:S05]  /*2560*/  BSYNC.RECONVERGENT B2 ;  /* 0x0000000000027941 */ /* 0x000fea0003800200 */
.L_x_15:
[----:B------:R-:W-:Y:S05]  /*2570*/  BRA `(.L_x_17) ;  /* 0x0000000800607947 */ /* 0x000fea0003800000 */
.L_x_14:
[----:B------:R-:W-:Y:S01]  /*2580*/  ISETP.GT.AND P0, PT, R5, 0xfffff, PT ;  /* 0x000fffff0500780c */ /* 0x000fe20003f04270 */
[----:B------:R-:W-:Y:S01]  /*2590*/  IMAD.MOV.U32 R4, RZ, RZ, R10 ;  /* 0x000000ffff047224 */ /* 0x000fe200078e000a */
[----:B------:R-:W-:Y:S11]  /*25a0*/  BSSY.RECONVERGENT B2, `(.L_x_18) ;  /* 0x000004e000027945 */ /* 0x000ff60003800200 */
[----:B------:R-:W-:-:S10]  /*25b0*/  @!P0 DMUL R10, R10, 1.80143985094819840000e+16 ;  /* 0x435000000a0a8828 */ /* 0x000fd40000000000 */
[----:B------:R-:W-:Y:S02]  /*25c0*/  @!P0 IMAD.MOV.U32 R5, RZ, RZ, R11 ;  /* 0x000000ffff058224 */ /* 0x000fe400078e000b */
[----:B------:R-:W-:Y:S02]  /*25d0*/  @!P0 IMAD.MOV.U32 R4, RZ, RZ, R10 ;  /* 0x000000ffff048224 */ /* 0x000fe400078e000a */
[----:B------:R-:W-:-:S05]  /*25e0*/  VIADD R0, R5, 0xffffffff ;  /* 0xffffffff05007836 */ /* 0x000fca0000000000 */
[----:B------:R-:W-:Y:S02]  /*25f0*/  ISETP.GT.U32.AND P2, PT, R0, 0x7feffffe, PT ;  /* 0x7feffffe0000780c */ /* 0x000fe40003f44070 */
[----:B------:R-:W-:Y:S01]  /*2600*/  MOV R0, 0xfffffc01 ;  /* 0xfffffc0100007802 */ /* 0x000fe20000000f00 */
[----:B------:R-:W-:-:S10]  /*2610*/  @!P0 IMAD.MOV.U32 R0, RZ, RZ, -0x435 ;  /* 0xfffffbcbff008424 */ /* 0x000fd400078e00ff */
[----:B------:R-:W-:Y:S05]  /*2620*/  @P2 BRA `(.L_x_19) ;  /* 0x0000000000fc2947 */ /* 0x000fea0003800000 */
[----:B------:R-:W-:Y:S01]  /*2630*/  LOP3.LUT R10, R5, 0xfffff, RZ, 0xc0, !PT ;  /* 0x000fffff050a7812 */ /* 0x000fe200078ec0ff */
[----:B------:R-:W-:Y:S01]  /*2640*/  IMAD.MOV.U32 R12, RZ, RZ, RZ ;  /* 0x000000ffff0c7224 */ /* 0x000fe200078e00ff */
[----:B------:R-:W-:Y:S01]  /*2650*/  UMOV UR4, 0x3ae80f1e ;  /* 0x3ae80f1e00047882 */ /* 0x000fe20000000000 */
[----:B------:R-:W-:Y:S01]  /*2660*/  IMAD.MOV.U32 R20, RZ, RZ, -0x748574fc ;  /* 0x8b7a8b04ff147424 */ /* 0x000fe200078e00ff */
[----:B------:R-:W-:Y:S01]  /*2670*/  LOP3.LUT R11, R10, 0x3ff00000, RZ, 0xfc, !PT ;  /* 0x3ff000000a0b7812 */ /* 0x000fe200078efcff */
[----:B------:R-:W-:Y:S01]  /*2680*/  IMAD.MOV.U32 R10, RZ, RZ, R4 ;  /* 0x000000ffff0a7224 */ /* 0x000fe200078e0004 */
[----:B------:R-:W-:Y:S01]  /*2690*/  UMOV UR5, 0x3eb1380b ;  /* 0x3eb1380b00057882 */ /* 0x000fe20000000000 */
[----:B------:R-:W-:Y:S01]  /*26a0*/  IMAD.MOV.U32 R21, RZ, RZ, 0x3ed0ee25 ;  /* 0x3ed0ee25ff157424 */ /* 0x000fe200078e00ff */
[----:B------:R-:W-:Y:S02]  /*26b0*/  ISETP.GE.U32.AND P0, PT, R11, 0x3ff6a09f, PT ;  /* 0x3ff6a09f0b00780c */ /* 0x000fe40003f06070 */
[----:B------:R-:W-:-:S02]  /*26c0*/  LEA.HI R0, R5, R0, RZ, 0xc ;  /* 0x0000000005007211 */ /* 0x000fc400078f60ff */
[----:B------:R-:W-:-:S09]  /*26d0*/  MOV R29, 0x43300000 ;  /* 0x43300000001d7802 */ /* 0x000fd20000000f00 */
[----:B------:R-:W-:Y:S02]  /*26e0*/  @P0 VIADD R13, R11, 0xfff00000 ;  /* 0xfff000000b0d0836 */ /* 0x000fe40000000000 */
[----:B------:R-:W-:-:S03]  /*26f0*/  @P0 VIADD R0, R0, 0x1 ;  /* 0x0000000100000836 */ /* 0x000fc60000000000 */
[----:B------:R-:W-:Y:S02]  /*2700*/  @P0 MOV R11, R13 ;  /* 0x0000000d000b0202 */ /* 0x000fe40000000f00 */
[----:B------:R-:W-:-:S04]  /*2710*/  LOP3.LUT R28, R0, 0x80000000, RZ, 0x3c, !PT ;  /* 0x80000000001c7812 */ /* 0x000fc800078e3cff */
[C---:B------:R-:W-:Y:S02]  /*2720*/  DADD R18, R10.reuse, 1 ;  /* 0x3ff000000a127429 */ /* 0x040fe40000000000 */
[----:B------:R-:W-:-:S04]  /*2730*/  DADD R10, R10, -1 ;  /* 0xbff000000a0a7429 */ /* 0x000fc80000000000 */
[----:B------:R-:W0:Y:S02]  /*2740*/  MUFU.RCP64H R13, R19 ;  /* 0x00000013000d7308 */ /* 0x000e240000001800 */
[----:B0-----:R-:W-:-:S08]  /*2750*/  DFMA R14, -R18, R12, 1 ;  /* 0x3ff00000120e742b */ /* 0x001fd0000000010c */
[----:B------:R-:W-:-:S08]  /*2760*/  DFMA R14, R14, R14, R14 ;  /* 0x0000000e0e0e722b */ /* 0x000fd0000000000e */
[----:B------:R-:W-:-:S08]  /*2770*/  DFMA R12, R12, R14, R12 ;  /* 0x0000000e0c0c722b */ /* 0x000fd0000000000c */
[----:B------:R-:W-:-:S08]  /*2780*/  DMUL R14, R10, R12 ;  /* 0x0000000c0a0e7228 */ /* 0x000fd00000000000 */
[----:B------:R-:W-:-:S08]  /*2790*/  DFMA R14, R10, R12, R14 ;  /* 0x0000000c0a0e722b */ /* 0x000fd0000000000e */
[----:B------:R-:W-:Y:S02]  /*27a0*/  DMUL R16, R14, R14 ;  /* 0x0000000e0e107228 */ /* 0x000fe40000000000 */
[----:B------:R-:W-:-:S06]  /*27b0*/  DADD R4, R10, -R14 ;  /* 0x000000000a047229 */ /* 0x000fcc000000080e */
[----:B------:R-:W-:Y:S01]  /*27c0*/  DFMA R18, R16, UR4, R20 ;  /* 0x0000000410127c2b */ /* 0x000fe20008000014 */
[----:B------:R-:W-:Y:S01]  /*27d0*/  UMOV UR4, 0x9f02676f ;  /* 0x9f02676f00047882 */ /* 0x000fe20000000000 */
[----:B------:R-:W-:Y:S01]  /*27e0*/  UMOV UR5, 0x3ef3b266 ;  /* 0x3ef3b26600057882 */ /* 0x000fe20000000000 */
[----:B------:R-:W-:-:S05]  /*27f0*/  DADD R20, R4, R4 ;  /* 0x0000000004147229 */ /* 0x000fca0000000004 */
[----:B------:R-:W-:Y:S01]  /*2800*/  DFMA R18, R16, R18, UR4 ;  /* 0x0000000410127e2b */ /* 0x000fe20008000012 */
[----:B------:R-:W-:Y:S01]  /*2810*/  UMOV UR4, 0xa9ab0956 ;  /* 0xa9ab095600047882 */ /* 0x000fe20000000000 */
[----:B------:R-:W-:Y:S01]  /*2820*/  UMOV UR5, 0x3f1745cb ;  /* 0x3f1745cb00057882 */ /* 0x000fe20000000000 */
[----:B------:R-:W-:-:S05]  /*2830*/  DFMA R20, R10, -R14, R20 ;  /* 0x8000000e0a14722b */ /* 0x000fca0000000014 */
[----:B------:R-:W-:Y:S01]  /*2840*/  DFMA R18, R16, R18, UR4 ;  /* 0x0000000410127e2b */ /* 0x000fe20008000012 */
[----:B------:R-:W-:Y:S01]  /*2850*/  UMOV UR4, 0x2d1b5154 ;  /* 0x2d1b515400047882 */ /* 0x000fe20000000000 */
[----:B------:R-:W-:Y:S01]  /*2860*/  UMOV UR5, 0x3f3c71c7 ;  /* 0x3f3c71c700057882 */ /* 0x000fe20000000000 */
[----:B------:R-:W-:-:S05]  /*2870*/  DMUL R20, R12, R20 ;  /* 0x000000140c147228 */ /* 0x000fca0000000000 */
        /* <DEDUP_REMOVED lines=12> */
[----:B------:R-:W-:Y:S01]  /*2940*/  DFMA R18, R16, R18, UR4 ;  /* 0x0000000410127e2b */ /* 0x000fe20008000012 */
[----:B------:R-:W-:Y:S01]  /*2950*/  UMOV UR4, 0xfefa39ef ;  /* 0xfefa39ef00047882 */ /* 0x000fe20000000000 */
[----:B------:R-:W-:-:S02]  /*2960*/  UMOV UR5, 0x3fe62e42 ;  /* 0x3fe62e4200057882 */ /* 0x000fc40000000000 */
[----:B------:R-:W-:-:S04]  /*2970*/  DFMA R10, R4, UR4, R14 ;  /* 0x00000004040a7c2b */ /* 0x000fc8000800000e */
[----:B------:R-:W-:-:S04]  /*2980*/  DMUL R18, R16, R18 ;  /* 0x0000001210127228 */ /* 0x000fc80000000000 */
[----:B------:R-:W-:Y:S01]  /*2990*/  DFMA R12, R4, -UR4, R10 ;  /* 0x80000004040c7c2b */ /* 0x000fe2000800000a */
[----:B------:R-:W-:Y:S01]  /*29a0*/  UMOV UR4, 0x3b39803f ;  /* 0x3b39803f00047882 */ /* 0x000fe20000000000 */
[----:B------:R-:W-:Y:S02]  /*29b0*/  UMOV UR5, 0x3c7abc9e ;  /* 0x3c7abc9e00057882 */ /* 0x000fe40000000000 */
[----:B------:R-:W-:-:S04]  /*29c0*/  DFMA R18, R14, R18, R20 ;  /* 0x000000120e12722b */ /* 0x000fc80000000014 */
[----:B------:R-:W-:-:S08]  /*29d0*/  DADD R12, -R14, R12 ;  /* 0x000000000e0c7229 */ /* 0x000fd0000000010c */
[----:B------:R-:W-:-:S08]  /*29e0*/  DADD R12, R18, -R12 ;  /* 0x00000000120c7229 */ /* 0x000fd0000000080c */
[----:B------:R-:W-:-:S08]  /*29f0*/  DFMA R12, R4, UR4, R12 ;  /* 0x00000004040c7c2b */ /* 0x000fd0000800000c */
[----:B------:R-:W-:Y:S01]  /*2a00*/  DADD R12, R10, R12 ;  /* 0x000000000a0c7229 */ /* 0x000fe2000000000c */
[----:B------:R-:W-:Y:S10]  /*2a10*/  BRA `(.L_x_20) ;  /* 0x0000000000187947 */ /* 0x000ff40003800000 */
.L_x_19:
[----:B------:R-:W-:Y:S01]  /*2a20*/  IMAD.MOV.U32 R4, RZ, RZ, 0x0 ;  /* 0x00000000ff047424 */ /* 0x000fe200078e00ff */
[----:B------:R-:W-:Y:S01]  /*2a30*/  LOP3.LUT P0, RZ, R11, 0x7fffffff, RZ, 0xc0, !PT ;  /* 0x7fffffff0bff7812 */ /* 0x000fe2000780c0ff */
[----:B------:R-:W-:-:S06]  /*2a40*/  IMAD.MOV.U32 R5, RZ, RZ, 0x7ff00000 ;  /* 0x7ff00000ff057424 */ /* 0x000fcc00078e00ff */
[----:B------:R-:W-:-:S10]  /*2a50*/  DFMA R4, R10, R4, +INF ;  /* 0x7ff000000a04742b */ /* 0x000fd40000000004 */
[----:B------:R-:W-:Y:S02]  /*2a60*/  FSEL R12, R4, RZ, P0 ;  /* 0x000000ff040c7208 */ /* 0x000fe40000000000 */
[----:B------:R-:W-:-:S07]  /*2a70*/  FSEL R13, R5, -QNAN , P0 ;  /* 0xfff00000050d7808 */ /* 0x000fce0000000000 */
.L_x_20:
[----:B------:R-:W-:Y:S05]  /*2a80*/  BSYNC.RECONVERGENT B2 ;  /* 0x0000000000027941 */ /* 0x000fea0003800200 */
.L_x_18:
[----:B------:R-:W-:Y:S01]  /*2a90*/  DADD R10, -RZ, -R12 ;  /* 0x00000000ff0a7229 */ /* 0x000fe2000000090c */
[----:B------:R-:W-:Y:S01]  /*2aa0*/  IMAD.MOV.U32 R4, RZ, RZ, RZ ;  /* 0x000000ffff047224 */ /* 0x000fe200078e00ff */
[----:B------:R-:W-:Y:S04]  /*2ab0*/  BSSY.RECONVERGENT B2, `(.L_x_21) ;  /* 0x0000010000027945 */ /* 0x000fe80003800200 */
[----:B------:R-:W0:Y:S04]  /*2ac0*/  MUFU.RSQ64H R5, R11 ;  /* 0x0000000b00057308 */ /* 0x000e280000001c00 */
[----:B------:R-:W-:-:S05]  /*2ad0*/  VIADD R0, R11, 0xfff00000 ;  /* 0xfff000000b007836 */ /* 0x000fca0000000000 */
[----:B------:R-:W-:Y:S01]  /*2ae0*/  ISETP.GE.U32.AND P0, PT, R0, 0x7fe00000, PT ;  /* 0x7fe000000000780c */ /* 0x000fe20003f06070 */
[----:B0-----:R-:W-:-:S08]  /*2af0*/  DMUL R14, R4, R4 ;  /* 0x00000004040e7228 */ /* 0x001fd00000000000 */
[----:B------:R-:W-:Y:S01]  /*2b00*/  DFMA R14, -R14, -R12, 1 ;  /* 0x3ff000000e0e742b */ /* 0x000fe2000000090c */
[----:B------:R-:W-:Y:S01]  /*2b10*/  IMAD.MOV.U32 R12, RZ, RZ, 0x0 ;  /* 0x00000000ff0c7424 */ /* 0x000fe200078e00ff */
[----:B------:R-:W-:-:S06]  /*2b20*/  MOV R13, 0x3fd80000 ;  /* 0x3fd80000000d7802 */ /* 0x000fcc0000000f00 */
[----:B------:R-:W-:Y:S02]  /*2b30*/  DFMA R12, R14, R12, 0.5 ;  /* 0x3fe000000e0c742b */ /* 0x000fe4000000000c */
[----:B------:R-:W-:-:S08]  /*2b40*/  DMUL R14, R4, R14 ;  /* 0x0000000e040e7228 */ /* 0x000fd00000000000 */
[----:B------:R-:W-:Y:S01]  /*2b50*/  DFMA R4, R12, R14, R4 ;  /* 0x0000000e0c04722b */ /* 0x000fe20000000004 */
[----:B------:R-:W-:Y:S10]  /*2b60*/  @!P0 BRA `(.L_x_22) ;  /* 0x0000000000108947 */ /* 0x000ff40003800000 */
[----:B------:R-:W-:-:S07]  /*2b70*/  MOV R0, 0x2b90 ;  /* 0x00002b9000007802 */ /* 0x000fce0000000f00 */
[----:B------:R-:W-:Y:S05]  /*2b80*/  CALL.REL.NOINC `($__internal_1_$__cuda_sm20_drsqrt_f64_slowpath_v2) ;  /* 0x0000002000bc7944 */ /* 0x000fea0003c00000 */
[----:B------:R-:W-:Y:S02]  /*2b90*/  IMAD.MOV.U32 R4, RZ, RZ, R10 ;  /* 0x000000ffff047224 */ /* 0x000fe400078e000a */
[----:B------:R-:W-:-:S07]  /*2ba0*/  IMAD.MOV.U32 R5, RZ, RZ, R11 ;  /* 0x000000ffff057224 */ /* 0x000fce00078e000b */
.L_x_22:
[----:B------:R-:W-:Y:S05]  /*2bb0*/  BSYNC.RECONVERGENT B2 ;  /* 0x0000000000027941 */ /* 0x000fea0003800200 */
.L_x_21:
[----:B------:R-:W-:Y:S01]  /*2bc0*/  UMOV UR4, 0xc30baa54 ;  /* 0xc30baa5400047882 */ /* 0x000fe20000000000 */
[----:B------:R-:W-:Y:S01]  /*2bd0*/  UMOV UR5, 0x3ff59895 ;  /* 0x3ff5989500057882 */ /* 0x000fe20000000000 */
[----:B------:R-:W-:Y:S01]  /*2be0*/  IMAD.MOV.U32 R14, RZ, RZ, 0x1 ;  /* 0x00000001ff0e7424 */ /* 0x000fe200078e00ff */
[----:B------:R-:W-:Y:S01]  /*2bf0*/  DADD R10, R4, UR4 ;  /* 0x00000004040a7e29 */ /* 0x000fe20008000000 */
[----:B------:R-:W-:Y:S01]  /*2c00*/  UMOV UR4, 0x956a143f ;  /* 0x956a143f00047882 */ /* 0x000fe20000000000 */
[----:B------:R-:W-:Y:S01]  /*2c10*/  UMOV UR5, 0x3ffae8e5 ;  /* 0x3ffae8e500057882 */ /* 0x000fe20000000000 */
[----:B------:R-:W-:Y:S01]  /*2c20*/  MOV R12, 0x964e259c ;  /* 0x964e259c000c7802 */ /* 0x000fe20000000f00 */
[----:B------:R-:W-:Y:S01]  /*2c30*/  IMAD.MOV.U32 R13, RZ, RZ, 0x3ffa2013 ;  /* 0x3ffa2013ff0d7424 */ /* 0x000fe200078e00ff */
[----:B------:R-:W-:Y:S03]  /*2c40*/  BSSY.RECONVERGENT B2, `(.L_x_17) ;  /* 0x000002b000027945 */ /* 0x000fe60003800200 */
        /* <DEDUP_REMOVED lines=9> */
[-C--:B------:R-:W-:Y:S01]  /*2ce0*/  DFMA R10, R10, R4.reuse, UR4 ;  /* 0x000000040a0a7e2b */ /* 0x080fe20008000004 */
[----:B------:R-:W-:Y:S01]  /*2cf0*/  UMOV UR4, 0x1c71b0bf ;  /* 0x1c71b0bf00047882 */ /* 0x000fe20000000000 */
[----:B------:R-:W-:Y:S02]  /*2d00*/  UMOV UR5, 0x3fe8e210 ;  /* 0x3fe8e21000057882 */ /* 0x000fe40000000000 */
[----:B------:R-:W-:Y:S01]  /*2d10*/  DFMA R12, R4, UR4, R12 ;  /* 0x00000004040c7c2b */ /* 0x000fe2000800000c */
        /* <DEDUP_REMOVED lines=10> */
[----:B------:R-:W-:Y:S02]  /*2dc0*/  DFMA R12, R12, R4, UR4 ;  /* 0x000000040c0c7e2b */ /* 0x000fe40008000004 */
[----:B0-----:R-:W-:-:S08]  /*2dd0*/  DFMA R16, -R10, R14, 1 ;  /* 0x3ff000000a10742b */ /* 0x001fd0000000010e */
[----:B------:R-:W-:Y:S01]  /*2de0*/  FSETP.GEU.AND P2, PT, |R13|, 6.5827683646048100446e-37, PT ;  /* 0x036000000d00780b */ /* 0x000fe20003f4e200 */
[----:B------:R-:W-:-:S08]  /*2df0*/  DFMA R16, R16, R16, R16 ;  /* 0x000000101010722b */ /* 0x000fd00000000010 */
[----:B------:R-:W-:-:S08]  /*2e00*/  DFMA R16, R14, R16, R14 ;  /* 0x000000100e10722b */ /* 0x000fd0000000000e */
[----:B------:R-:W-:-:S08]  /*2e10*/  DFMA R14, -R10, R16, 1 ;  /* 0x3ff000000a0e742b */ /* 0x000fd00000000110 */
[----:B------:R-:W-:-:S08]  /*2e20*/  DFMA R14, R16, R14, R16 ;  /* 0x0000000e100e722b */ /* 0x000fd00000000010 */
        /* <DEDUP_REMOVED lines=10> */
[----:B------:R-:W-:Y:S01]  /*2ed0*/  IMAD.MOV.U32 R4, RZ, RZ, R16 ;  /* 0x000000ffff047224 */ /* 0x000fe200078e0010 */
[----:B------:R-:W-:-:S07]  /*2ee0*/  MOV R5, R17 ;  /* 0x0000001100057202 */ /* 0x000fce0000000f00 */
.L_x_23:
[----:B------:R-:W-:Y:S05]  /*2ef0*/  BSYNC.RECONVERGENT B2 ;  /* 0x0000000000027941 */ /* 0x000fea0003800200 */
.L_x_17:
[----:B------:R-:W-:Y:S05]  /*2f00*/  BSYNC.RECONVERGENT B0 ;  /* 0x0000000000007941 */ /* 0x000fea0003800200 */
.L_x_13:
[----:B------:R-:W-:-:S10]  /*2f10*/  DADD R10, -RZ, -R4 ;  /* 0x00000000ff0a7229 */ /* 0x000fd40000000904 */
[----:B------:R-:W-:Y:S02]  /*2f20*/  FSEL R4, R10, R4, P1 ;  /* 0x000000040a047208 */ /* 0x000fe40000800000 */
[----:B------:R-:W-:-:S07]  /*2f30*/  FSEL R5, R11, R5, P1 ;  /* 0x000000050b057208 */ /* 0x000fce0000800000 */
.L_x_12:
[----:B------:R-:W-:Y:S05]  /*2f40*/  BSYNC.RECONVERGENT B1 ;  /* 0x0000000000017941 */ /* 0x000fea0003800200 */
.L_x_10:
[----:B------:R-:W0:Y:S01]  /*2f50*/  LDC R0, c[0x0][0x3a0] ;  /* 0x0000e800ff007b82 */ /* 0x000e220000000800 */
[----:B------:R-:W-:Y:S01]  /*2f60*/  UMOV UR4, 0x667f3bcd ;  /* 0x667f3bcd00047882 */ /* 0x000fe20000000000 */
[----:B------:R-:W-:Y:S01]  /*2f70*/  UMOV UR5, 0x3ff6a09e ;  /* 0x3ff6a09e00057882 */ /* 0x000fe20000000000 */
[----:B------:R-:W-:Y:S01]  /*2f80*/  IMAD.U32 R11, R2, 0x8, R1 ;  /* 0x00000008020b7824 */ /* 0x000fe200078e0001 */
[----:B------:R-:W-:Y:S01]  /*2f90*/  DMUL R4, R4, -UR4 ;  /* 0x8000000404047c28 */ /* 0x000fe20008000000 */
[----:B------:R-:W-:Y:S01]  /*2fa0*/  VIADD R3, R27, 0xffffffff ;  /* 0xffffffff1b037836 */ /* 0x000fe20000000000 */
[----:B------:R-:W-:Y:S01]  /*2fb0*/  CS2R R20, SRZ ;  /* 0x0000000000147805 */ /* 0x000fe2000001ff00 */
[----:B------:R-:W-:-:S04]  /*2fc0*/  IMAD.MOV.U32 R2, RZ, RZ, RZ ;  /* 0x000000ffff027224 */ /* 0x000fc800078e00ff */
[----:B------:R1:W-:Y:S01]  /*2fd0*/  STL.64 [R11], R4 ;  /* 0x000000040b007387 */ /* 0x0003e20000100a00 */
[----:B0-----:R-:W-:-:S13]  /*2fe0*/  ISETP.GE.U32.AND P0, PT, R0, 0x10, PT ;  /* 0x000000100000780c */ /* 0x001fda0003f06070 */
[----:B-1----:R-:W-:Y:S05]  /*2ff0*/  @!P0 BRA `(.L_x_24) ;  /* 0x0000000400648947 */ /* 0x002fea0003800000 */
[----:B------:R-:W0:Y:S01]  /*3000*/  LDC.64 R10, c[0x0][0x398] ;  /* 0x0000e600ff0a7b82 */ /* 0x000e220000000a00 */
[----:B------:R-:W-:Y:S01]  /*3010*/  IMAD.MOV.U32 R2, RZ, RZ, RZ ;  /* 0x000000ffff027224 */ /* 0x000fe200078e00ff */
[----:B------:R-:W-:-:S07]  /*3020*/  CS2R R20, SRZ ;  /* 0x0000000000147805 */ /* 0x000fce000001ff00 */
.L_x_25:
[----:B------:R-:W-:Y:S01]  /*3030*/  IMAD R5, R3, R0, R2 ;  /* 0x0000000003057224 */ /* 0x000fe200078e0202 */
[----:B------:R-:W-:-:S03]  /*3040*/  LEA R4, R2, R1, 0x3 ;  /* 0x0000000102047211 */ /* 0x000fc600078e18ff */
[C-C-:B0-----:R-:W-:Y:S02]  /*3050*/  IMAD.WIDE.U32 R28, R5.reuse, 0x8, R10.reuse ;  /* 0x00000008051c7825 */ /* 0x141fe400078e000a */
[----:B------:R-:W2:Y:S02]  /*3060*/  LDL.64 R18, [R4] ;  /* 0x0000000004127983 */ /* 0x000ea40000100a00 */
[----:B------:R-:W-:Y:S02]  /*3070*/  VIADD R31, R5, 0x1 ;  /* 0x00000001051f7836 */ /* 0x000fe40000000000 */
[----:B------:R-:W2:Y:S02]  /*3080*/  LDG.E.64 R12, desc[UR8][R28.64] ;  /* 0x000000081c0c7981 */ /* 0x000ea4000c1e1b00 */
[----:B------:R-:W-:Y:S02]  /*3090*/  IMAD.WIDE.U32 R30, R31, 0x8, R10 ;  /* 0x000000081f1e7825 */ /* 0x000fe400078e000a */
[----:B------:R-:W3:Y:S04]  /*30a0*/  LDL.64 R16, [R4+0x8] ;  /* 0x0000080004107983 */ /* 0x000ee80000100a00 */
[----:B------:R-:W3:Y:S01]  /*30b0*/  LDG.E.64 R14, desc[UR8][R30.64] ;  /* 0x000000081e0e7981 */ /* 0x000ee2000c1e1b00 */
[----:B------:R-:W-:-:S04]  /*30c0*/  VIADD R33, R5, 0x2 ;  /* 0x0000000205217836 */ /* 0x000fc80000000000 */
[--C-:B------:R-:W-:Y:S01]  /*30d0*/  IMAD.WIDE.U32 R32, R33, 0x8, R10.reuse ;  /* 0x0000000821207825 */ /* 0x100fe200078e000a */
[----:B--2---:R-:W-:Y:S01]  /*30e0*/  DFMA R20, R18, R12, R20 ;  /* 0x0000000c1214722b */ /* 0x004fe20000000014 */
[----:B------:R-:W2:Y:S07]  /*30f0*/  LDL.64 R12, [R4+0x10] ;  /* 0x00001000040c7983 */ /* 0x000eae0000100a00 */
[----:B---3--:R-:W-:Y:S01]  /*3100*/  DFMA R20, R16, R14, R20 ;  /* 0x0000000e1014722b */ /* 0x008fe20000000014 */
[----:B------:R-:W-:Y:S01]  /*3110*/  VIADD R17, R5, 0x3 ;  /* 0x0000000305117836 */ /* 0x000fe20000000000 */
[----:B------:R-:W2:Y:S03]  /*3120*/  LDG.E.64 R14, desc[UR8][R32.64] ;  /* 0x00000008200e7981 */ /* 0x000ea6000c1e1b00 */
[----:B------:R-:W-:-:S02]  /*3130*/  IMAD.WIDE.U32 R28, R17, 0x8, R10 ;  /* 0x00000008111c7825 */ /* 0x000fc400078e000a */
[----:B------:R-:W3:Y:S04]  /*3140*/  LDL.64 R16, [R4+0x18] ;  /* 0x0000180004107983 */ /* 0x000ee80000100a00 */
[----:B------:R-:W3:Y:S01]  /*3150*/  LDG.E.64 R18, desc[UR8][R28.64] ;  /* 0x000000081c127981 */ /* 0x000ee2000c1e1b00 */
[----:B------:R-:W-:-:S04]  /*3160*/  VIADD R31, R5, 0x4 ;  /* 0x00000004051f7836 */ /* 0x000fc80000000000 */
[----:B------:R-:W-:Y:S01]  /*3170*/  IMAD.WIDE.U32 R30, R31, 0x8, R10 ;  /* 0x000000081f1e7825 */ /* 0x000fe200078e000a */
[----:B--2---:R-:W-:-:S04]  /*3180*/  DFMA R12, R12, R14, R20 ;  /* 0x0000000e0c0c722b */ /* 0x004fc80000000014 */
[----:B------:R-:W2:Y:S04]  /*3190*/  LDG.E.64 R14, desc[UR8][R30.64] ;  /* 0x000000081e0e7981 */ /* 0x000ea8000c1e1b00 */
[----:B---3--:R-:W-:Y:S01]  /*31a0*/  DFMA R18, R16, R18, R12 ;  /* 0x000000121012722b */ /* 0x008fe2000000000c */
[----:B------:R-:W-:Y:S01]  /*31b0*/  IADD3 R17, PT, PT, R5, 0x5, RZ ;  /* 0x0000000505117810 */ /* 0x000fe20007ffe0ff */
[----:B------:R-:W2:Y:S04]  /*31c0*/  LDL.64 R12, [R4+0x20] ;  /* 0x00002000040c7983 */ /* 0x000ea80000100a00 */
        /* <DEDUP_REMOVED lines=8> */
[----:B------:R-:W-:Y:S01]  /*3250*/  VIADD R17, R5, 0x7 ;  /* 0x0000000705117836 */ /* 0x000fe20000000000 */
[----:B------:R-:W2:Y:S03]  /*3260*/  LDL.64 R12, [R4+0x30] ;  /* 0x00003000040c7983 */ /* 0x000ea60000100a00 */
[----:B------:R-:W-:Y:S02]  /*3270*/  IMAD.WIDE.U32 R30, R17, 0x8, R10 ;  /* 0x00000008111e7825 */ /* 0x000fe400078e000a */
        /* <DEDUP_REMOVED lines=12> */
[----:B------:R-:W-:-:S05]  /*3340*/  IADD3 R31, PT, PT, R5, 0xa, RZ ;  /* 0x0000000a051f7810 */ /* 0x000fca0007ffe0ff */
[----:B------:R-:W-:Y:S01]  /*3350*/  IMAD.WIDE.U32 R30, R31, 0x8, R10 ;  /* 0x000000081f1e7825 */ /* 0x000fe200078e000a */
[----:B--2---:R-:W-:-:S04]  /*3360*/  DFMA R12, R12, R14, R18 ;  /* 0x0000000e0c0c722b */ /* 0x004fc80000000012 */
[----:B------:R-:W2:Y:S04]  /*3370*/  LDG.E.64 R14, desc[UR8][R30.64] ;  /* 0x000000081e0e7981 */ /* 0x000ea8000c1e1b00 */
[----:B------:R-:W4:Y:S01]  /*3380*/  LDL.64 R18, [R4+0x58] ;  /* 0x0000580004127983 */ /* 0x000f220000100a00 */
[----:B---3--:R-:W-:Y:S01]  /*3390*/  DFMA R20, R16, R20, R12 ;  /* 0x000000141014722b */ /* 0x008fe2000000000c */
[----:B------:R-:W-:Y:S02]  /*33a0*/  VIADD R17, R5, 0xb ;  /* 0x0000000b05117836 */ /* 0x000fe40000000000 */
[----:B------:R-:W2:Y:S02]  /*33b0*/  LDL.64 R12, [R4+0x50] ;  /* 0x00005000040c7983 */ /* 0x000ea40000100a00 */
[----:B------:R-:W-:-:S05]  /*33c0*/  IMAD.WIDE.U32 R32, R17, 0x8, R10 ;  /* 0x0000000811207825 */ /* 0x000fca00078e000a */
[----:B------:R-:W4:Y:S01]  /*33d0*/  LDG.E.64 R16, desc[UR8][R32.64] ;  /* 0x0000000820107981 */ /* 0x000f22000c1e1b00 */
[----:B------:R-:W-:-:S04]  /*33e0*/  VIADD R29, R5, 0xd ;  /* 0x0000000d051d7836 */ /* 0x000fc80000000000 */
[----:B------:R-:W-:Y:S01]  /*33f0*/  IMAD.WIDE.U32 R28, R29, 0x8, R10 ;  /* 0x000000081d1c7825 */ /* 0x000fe200078e000a */
[----:B--2---:R-:W-:-:S03]  /*3400*/  DFMA R12, R12, R14, R20 ;  /* 0x0000000e0c0c722b */ /* 0x004fc60000000014 */
[----:B------:R-:W-:Y:S01]  /*3410*/  VIADD R15, R5, 0xc ;  /* 0x0000000c050f7836 */ /* 0x000fe20000000000 */
[----:B------:R-:W2:Y:S04]  /*3420*/  LDL.64 R20, [R4+0x68] ;  /* 0x0000680004147983 */ /* 0x000ea80000100a00 */
[----:B----4-:R-:W-:Y:S01]  /*3430*/  DFMA R12, R18, R16, R12 ;  /* 0x00000010120c722b */ /* 0x010fe2000000000c */
[----:B------:R-:W-:Y:S01]  /*3440*/  IMAD.WIDE.U32 R16, R15, 0x8, R10 ;  /* 0x000000080f107825 */ /* 0x000fe200078e000a */
[----:B------:R-:W2:Y:S04]  /*3450*/  LDG.E.64 R18, desc[UR8][R28.64] ;  /* 0x000000081c127981 */ /* 0x000ea8000c1e1b00 */
[----:B------:R-:W3:Y:S04]  /*3460*/  LDL.64 R14, [R4+0x60] ;  /* 0x00006000040e7983 */ /* 0x000ee80000100a00 */
[----:B------:R-:W3:Y:S01]  /*3470*/  LDG.E.64 R16, desc[UR8][R16.64] ;  /* 0x0000000810107981 */ /* 0x000ee2000c1e1b00 */
[----:B------:R-:W-:-:S05]  /*3480*/  IADD3 R31, PT, PT, R5, 0xf, RZ ;  /* 0x0000000f051f7810 */ /* 0x000fca0007ffe0ff */
[----:B------:R-:W-:Y:S01]  /*3490*/  IMAD.WIDE.U32 R30, R31, 0x8, R10 ;  /* 0x000000081f1e7825 */ /* 0x000fe200078e000a */
[----:B---3--:R-:W-:-:S03]  /*34a0*/  DFMA R12, R14, R16, R12 ;  /* 0x000000100e0c722b */ /* 0x008fc6000000000c */
[----:B------:R-:W-:Y:S01]  /*34b0*/  VIADD R15, R5, 0xe ;  /* 0x0000000e050f7836 */ /* 0x000fe20000000000 */
[----:B------:R-:W3:Y:S03]  /*34c0*/  LDL.64 R16, [R4+0x78] ;  /* 0x0000780004107983 */ /* 0x000ee60000100a00 */
[----:B------:R-:W-:Y:S01]  /*34d0*/  IMAD.WIDE.U32 R14, R15, 0x8, R10 ;  /* 0x000000080f0e7825 */ /* 0x000fe200078e000a */
[----:B--2---:R-:W-:Y:S02]  /*34e0*/  DFMA R18, R20, R18, R12 ;  /* 0x000000121412722b */ /* 0x004fe4000000000c */
[----:B------:R-:W2:Y:S04]  /*34f0*/  LDL.64 R12, [R4+0x70] ;  /* 0x00007000040c7983 */ /* 0x000ea80000100a00 */
[----:B------:R-:W2:Y:S04]  /*3500*/  LDG.E.64 R14, desc[UR8][R14.64] ;  /* 0x000000080e0e7981 */ /* 0x000ea8000c1e1b00 */
[----:B------:R-:W3:Y:S01]  /*3510*/  LDG.E.64 R20, desc[UR8][R30.64] ;  /* 0x000000081e147981 */ /* 0x000ee2000c1e1b00 */
[----:B------:R-:W-:Y:S01]  /*3520*/  VIADD R2, R2, 0x10 ;  /* 0x0000001002027836 */ /* 0x000fe20000000000 */
[----:B------:R-:W-:-:S04]  /*3530*/  LOP3.LUT R5, R0, 0xfffffff0, RZ, 0xc0, !PT ;  /* 0xfffffff000057812 */ /* 0x000fc800078ec0ff */
[----:B------:R-:W-:Y:S01]  /*3540*/  ISETP.NE.AND P0, PT, R2, R5, PT ;  /* 0x000000050200720c */ /* 0x000fe20003f05270 */
[----:B--2---:R-:W-:-:S08]  /*3550*/  DFMA R12, R12, R14, R18 ;  /* 0x0000000e0c0c722b */ /* 0x004fd00000000012 */
[----:B---3--:R-:W-:-:S04]  /*3560*/  DFMA R20, R16, R20, R12 ;  /* 0x000000141014722b */ /* 0x008fc8000000000c */
[----:B------:R-:W-:Y:S07]  /*3570*/  @P0 BRA `(.L_x_25) ;  /* 0xfffffff800ac0947 */ /* 0x000fee000383ffff */
[----:B------:R-:W-:-:S07]  /*3580*/  IMAD.MOV.U32 R2, RZ, RZ, R5 ;  /* 0x000000ffff027224 */ /* 0x000fce00078e0005 */
.L_x_24:
[----:B------:R-:W-:-:S13]  /*3590*/  ISETP.NE.AND P0, PT, R22, RZ, PT ;  /* 0x000000ff1600720c */ /* 0x000fda0003f05270 */
[----:B------:R-:W-:Y:S05]  /*35a0*/  @!P0 BRA `(.L_x_26) ;  /* 0x0000000400808947 */ /* 0x000fea0003800000 */
[----:B------:R-:W-:Y:S01]  /*35b0*/  VIADD R4, R22, 0xffffffff ;  /* 0xffffffff16047836 */ /* 0x000fe20000000000 */
[----:B------:R-:W-:-:S04]  /*35c0*/  ISETP.NE.AND P1, PT, R23, RZ, PT ;  /* 0x000000ff1700720c */ /* 0x000fc80003f25270 */
[----:B------:R-:W-:-:S13]  /*35d0*/  ISETP.GE.U32.AND P0, PT, R4, 0x7, PT ;  /* 0x000000070400780c */ /* 0x000fda0003f06070 */
[----:B------:R-:W-:Y:S05]  /*35e0*/  @!P0 BRA `(.L_x_27) ;  /* 0x0000000000ac8947 */ /* 0x000fea0003800000 */
[----:B------:R-:W0:Y:S01]  /*35f0*/  LDC.64 R10, c[0x0][0x398] ;  /* 0x0000e600ff0a7b82 */ /* 0x000e220000000a00 */
[----:B------:R-:W-:Y:S02]  /*3600*/  IMAD R5, R3, R0, R2 ;  /* 0x0000000003057224 */ /* 0x000fe400078e0202 */
[----:B------:R-:W-:-:S03]  /*3610*/  IMAD R4, R2, 0x8, R1 ;  /* 0x0000000802047824 */ /* 0x000fc600078e0201 */
[C---:B------:R-:W-:Y:S02]  /*3620*/  IADD3 R31, PT, PT, R5.reuse, 0x1, RZ ;  /* 0x00000001051f7810 */ /* 0x040fe40007ffe0ff */
[----:B------:R-:W2:Y:S04]  /*3630*/  LDL.64 R12, [R4] ;  /* 0x00000000040c7983 */ /* 0x000ea80000100a00 */
[----:B------:R-:W3:Y:S01]  /*3640*/  LDL.64 R18, [R4+0x8] ;  /* 0x0000080004127983 */ /* 0x000ee20000100a00 */
[----:B0-----:R-:W-:-:S05]  /*3650*/  IMAD.WIDE.U32 R28, R5, 0x8, R10 ;  /* 0x00000008051c7825 */ /* 0x001fca00078e000a */
[----:B------:R-:W2:Y:S01]  /*3660*/  LDG.E.64 R14, desc[UR8][R28.64] ;  /* 0x000000081c0e7981 */ /* 0x000ea2000c1e1b00 */
[----:B------:R-:W-:-:S05]  /*3670*/  IMAD.WIDE.U32 R30, R31, 0x8, R10 ;  /* 0x000000081f1e7825 */ /* 0x000fca00078e000a */
[----:B------:R-:W3:Y:S01]  /*3680*/  LDG.E.64 R16, desc[UR8][R30.64] ;  /* 0x000000081e107981 */ /* 0x000ee2000c1e1b00 */
[----:B--2---:R-:W-:Y:S01]  /*3690*/  DFMA R12, R12, R14, R20 ;  /* 0x0000000e0c0c722b */ /* 0x004fe20000000014 */
[----:B------:R-:W-:Y:S02]  /*36a0*/  VIADD R15, R5, 0x2 ;  /* 0x00000002050f7836 */ /* 0x000fe40000000000 */
[----:B------:R-:W2:Y:S05]  /*36b0*/  LDL.64 R20, [R4+0x18] ;  /* 0x0000180004147983 */ /* 0x000eaa0000100a00 */
[----:B---3--:R-:W-:Y:S01]  /*36c0*/  DFMA R12, R18, R16, R12 ;  /* 0x00000010120c722b */ /* 0x008fe2000000000c */
[----:B------:R-:W-:-:S02]  /*36d0*/  IMAD.WIDE.U32 R16, R15, 0x8, R10 ;  /* 0x000000080f107825 */ /* 0x000fc400078e000a */
[----:B------:R-:W3:Y:S02]  /*36e0*/  LDL.64 R14, [R4+0x10] ;  /* 0x00001000040e7983 */ /* 0x000ee40000100a00 */
[----:B------:R-:W-:Y:S02]  /*36f0*/  VIADD R19, R5, 0x3 ;  /* 0x0000000305137836 */ /* 0x000fe40000000000 */
[----:B------:R-:W3:Y:S02]  /*3700*/  LDG.E.64 R16, desc[UR8][R16.64] ;  /* 0x0000000810107981 */ /* 0x000ee4000c1e1b00 */
[----:B------:R-:W-:-:S05]  /*3710*/  IMAD.WIDE.U32 R28, R19, 0x8, R10 ;  /* 0x00000008131c7825 */ /* 0x000fca00078e000a */
[----:B------:R-:W2:Y:S01]  /*3720*/  LDG.E.64 R18, desc[UR8][R28.64] ;  /* 0x000000081c127981 */ /* 0x000ea2000c1e1b00 */
[----:B------:R-:W-:-:S04]  /*3730*/  VIADD R31, R5, 0x4 ;  /* 0x00000004051f7836 */ /* 0x000fc80000000000 */
[----:B------:R-:W-:-:S04]  /*3740*/  IMAD.WIDE.U32 R30, R31, 0x8, R10 ;  /* 0x000000081f1e7825 */ /* 0x000fc800078e000a */
[----:B------:R-:W-:-:S04]  /*3750*/  VIADD R33, R5, 0x5 ;  /* 0x0000000505217836 */ /* 0x000fc80000000000 */
[----:B------:R-:W-:Y:S01]  /*3760*/  IMAD.WIDE.U32 R32, R33, 0x8, R10 ;  /* 0x0000000821207825 */ /* 0x000fe200078e000a */
[----:B---3--:R-:W-:Y:S01]  /*3770*/  DFMA R12, R14, R16, R12 ;  /* 0x000000100e0c722b */ /* 0x008fe2000000000c */
[----:B------:R-:W3:Y:S04]  /*3780*/  LDG.E.64 R14, desc[UR8][R30.64] ;  /* 0x000000081e0e7981 */ /* 0x000ee8000c1e1b00 */
[----:B------:R-:W4:Y:S03]  /*3790*/  LDG.E.64 R16, desc[UR8][R32.64] ;  /* 0x0000000820107981 */ /* 0x000f26000c1e1b00 */
[----:B--2---:R-:W-:Y:S02]  /*37a0*/  DFMA R18, R20, R18, R12 ;  /* 0x000000121412722b */ /* 0x004fe4000000000c */
[----:B------:R-:W3:Y:S04]  /*37b0*/  LDL.64 R12, [R4+0x20] ;  /* 0x00002000040c7983 */ /* 0x000ee80000100a00 */
[----:B------:R-:W4:Y:S02]  /*37c0*/  LDL.64 R20, [R4+0x28] ;  /* 0x0000280004147983 */ /* 0x000f240000100a00 */
[----:B---3--:R-:W-:Y:S01]  /*37d0*/  DFMA R14, R12, R14, R18 ;  /* 0x0000000e0c0e722b */ /* 0x008fe20000000012 */
[C---:B------:R-:W-:Y:S01]  /*37e0*/  IADD3 R13, PT, PT, R5.reuse, 0x6, RZ ;  /* 0x00000006050d7810 */ /* 0x040fe20007ffe0ff */
[----:B------:R-:W-:-:S04]  /*37f0*/  VIADD R5, R5, 0x7 ;  /* 0x0000000705057836 */ /* 0x000fc80000000000 */
[--C-:B------:R-:W-:Y:S02]  /*3800*/  IMAD.WIDE.U32 R12, R13, 0x8, R10.reuse ;  /* 0x000000080d0c7825 */ /* 0x100fe400078e000a */
[----:B----4-:R-:W-:Y:S02]  /*3810*/  DFMA R16, R20, R16, R14 ;  /* 0x000000101410722b */ /* 0x010fe4000000000e */
[----:B------:R-:W2:Y:S01]  /*3820*/  LDL.64 R14, [R4+0x30] ;  /* 0x00003000040e7983 */ /* 0x000ea20000100a00 */
[----:B------:R-:W-:-:S03]  /*3830*/  IMAD.WIDE.U32 R10, R5, 0x8, R10 ;  /* 0x00000008050a7825 */ /* 0x000fc600078e000a */
[----:B------:R-:W2:Y:S04]  /*3840*/  LDG.E.64 R12, desc[UR8][R12.64] ;  /* 0x000000080c0c7981 */ /* 0x000ea8000c1e1b00 */
[----:B------:R-:W3:Y:S04]  /*3850*/  LDL.64 R20, [R4+0x38] ;  /* 0x0000380004147983 */ /* 0x000ee80000100a00 */
[----:B------:R-:W3:Y:S01]  /*3860*/  LDG.E.64 R10, desc[UR8][R10.64] ;  /* 0x000000080a0a7981 */ /* 0x000ee2000c1e1b00 */
[----:B------:R-:W-:Y:S01]  /*3870*/  VIADD R2, R2, 0x8 ;  /* 0x0000000802027836 */ /* 0x000fe20000000000 */
[----:B--2---:R-:W-:-:S08]  /*3880*/  DFMA R14, R14, R12, R16 ;  /* 0x0000000c0e0e722b */ /* 0x004fd00000000010 */
[----:B---3--:R-:W-:-:S11]  /*3890*/  DFMA R20, R20, R10, R14 ;  /* 0x0000000a1414722b */ /* 0x008fd6000000000e */
.L_x_27:
[----:B------:R-:W-:Y:S05]  /*38a0*/  @!P1 BRA `(.L_x_26) ;  /* 0x0000000000c09947 */ /* 0x000fea0003800000 */
[----:B------:R-:W-:Y:S01]  /*38b0*/  VIADD R4, R23, 0xffffffff ;  /* 0xffffffff17047836 */ /* 0x000fe20000000000 */
[----:B------:R-:W-:-:S04]  /*38c0*/  ISETP.NE.AND P1, PT, R25, RZ, PT ;  /* 0x000000ff1900720c */ /* 0x000fc80003f25270 */
[----:B------:R-:W-:-:S13]  /*38d0*/  ISETP.GE.U32.AND P0, PT, R4, 0x3, PT ;  /* 0x000000030400780c */ /* 0x000fda0003f06070 */
[----:B------:R-:W-:Y:S05]  /*38e0*/  @!P0 BRA `(.L_x_28) ;  /* 0x00000000005c8947 */ /* 0x000fea0003800000 */
[----:B------:R-:W0:Y:S01]  /*38f0*/  LDC.64 R4, c[0x0][0x398] ;  /* 0x0000e600ff047b82 */ /* 0x000e220000000a00 */
[----:B------:R-:W-:Y:S01]  /*3900*/  IMAD R19, R3, R0, R2 ;  /* 0x0000000003137224 */ /* 0x000fe200078e0202 */
[----:B------:R-:W-:-:S03]  /*3910*/  LEA R18, R2, R1, 0x3 ;  /* 0x0000000102127211 */ /* 0x000fc600078e18ff */
[C---:B------:R-:W-:Y:S02]  /*3920*/  VIADD R31, R19.reuse, 0x1 ;  /* 0x00000001131f7836 */ /* 0x040fe40000000000 */
        /* <DEDUP_REMOVED lines=8> */
[----:B------:R-:W2:Y:S02]  /*39b0*/  LDL.64 R20, [R18+0x18] ;  /* 0x0000180012147983 */ /* 0x000ea40000100a00 */
[----:B------:R-:W-:-:S03]  /*39c0*/  IMAD.WIDE.U32 R14, R15, 0x8, R4 ;  /* 0x000000080f0e7825 */ /* 0x000fc600078e0004 */
[----:B---3--:R-:W-:Y:S01]  /*39d0*/  DFMA R10, R12, R10, R16 ;  /* 0x0000000a0c0a722b */ /* 0x008fe20000000010 */
[----:B------:R-:W-:Y:S01]  /*39e0*/  VIADD R19, R19, 0x3 ;  /* 0x0000000313137836 */ /* 0x000fe20000000000 */
[----:B------:R-:W3:Y:S04]  /*39f0*/  LDL.64 R12, [R18+0x10] ;  /* 0x00001000120c7983 */ /* 0x000ee80000100a00 */
[----:B------:R-:W3:Y:S01]  /*3a00*/  LDG.E.64 R14, desc[UR8][R14.64] ;  /* 0x000000080e0e7981 */ /* 0x000ee2000c1e1b00 */
[----:B------:R-:W-:-:S06]  /*3a10*/  IMAD.WIDE.U32 R4, R19, 0x8, R4 ;  /* 0x0000000813047825 */ /* 0x000fcc00078e0004 */
[----:B------:R-:W2:Y:S01]  /*3a20*/  LDG.E.64 R4, desc[UR8][R4.64] ;  /* 0x0000000804047981 */ /* 0x000ea2000c1e1b00 */
[----:B------:R-:W-:Y:S01]  /*3a30*/  IADD3 R2, PT, PT, R2, 0x4, RZ ;  /* 0x0000000402027810 */ /* 0x000fe20007ffe0ff */
[----:B---3--:R-:W-:-:S08]  /*3a40*/  DFMA R10, R12, R14, R10 ;  /* 0x0000000e0c0a722b */ /* 0x008fd0000000000a */
[----:B--2---:R-:W-:-:S11]  /*3a50*/  DFMA R20, R20, R4, R10 ;  /* 0x000000041414722b */ /* 0x004fd6000000000a */
.L_x_28:
[----:B------:R-:W-:Y:S05]  /*3a60*/  @!P1 BRA `(.L_x_26) ;  /* 0x0000000000509947 */ /* 0x000fea0003800000 */
[----:B------:R-:W0:Y:S01]  /*3a70*/  LDC.64 R4, c[0x0][0x398] ;  /* 0x0000e600ff047b82 */ /* 0x000e220000000a00 */
[----:B------:R-:W-:Y:S02]  /*3a80*/  IMAD R15, R3, R0, R2 ;  /* 0x00000000030f7224 */ /* 0x000fe400078e0202 */
[----:B------:R-:W-:-:S05]  /*3a90*/  IMAD R2, R2, 0x8, R1 ;  /* 0x0000000802027824 */ /* 0x000fca00078e0201 */
[----:B------:R-:W2:Y:S01]  /*3aa0*/  LDL.64 R10, [R2] ;  /* 0x00000000020a7983 */ /* 0x000ea20000100a00 */
[----:B0-----:R-:W-:-:S06]  /*3ab0*/  IMAD.WIDE.U32 R12, R15, 0x8, R4 ;  /* 0x000000080f0c7825 */ /* 0x001fcc00078e0004 */
[----:B------:R-:W2:Y:S01]  /*3ac0*/  LDG.E.64 R12, desc[UR8][R12.64] ;  /* 0x000000080c0c7981 */ /* 0x000ea2000c1e1b00 */
[----:B------:R-:W-:Y:S01]  /*3ad0*/  ISETP.NE.AND P0, PT, R25, 0x1, PT ;  /* 0x000000011900780c */ /* 0x000fe20003f05270 */
[----:B--2---:R-:W-:-:S12]  /*3ae0*/  DFMA R20, R10, R12, R20 ;  /* 0x0000000c0a14722b */ /* 0x004fd80000000014 */
[----:B------:R-:W-:Y:S05]  /*3af0*/  @!P0 BRA `(.L_x_26) ;  /* 0x00000000002c8947 */ /* 0x000fea0003800000 */
[----:B------:R-:W-:Y:S01]  /*3b00*/  ISETP.NE.AND P0, PT, R25, 0x2, PT ;  /* 0x000000021900780c */ /* 0x000fe20003f05270 */
[----:B------:R-:W-:Y:S01]  /*3b10*/  VIADD R13, R15, 0x1 ;  /* 0x000000010f0d7836 */ /* 0x000fe20000000000 */
[----:B------:R-:W2:Y:S03]  /*3b20*/  LDL.64 R10, [R2+0x8] ;  /* 0x00000800020a7983 */ /* 0x000ea60000100a00 */
[----:B------:R-:W-:-:S06]  /*3b30*/  IMAD.WIDE.U32 R12, R13, 0x8, R4 ;  /* 0x000000080d0c7825 */ /* 0x000fcc00078e0004 */
[----:B------:R-:W2:Y:S02]  /*3b40*/  LDG.E.64 R12, desc[UR8][R12.64] ;  /* 0x000000080c0c7981 */ /* 0x000ea4000c1e1b00 */
[----:B------:R-:W-:-:S04]  /*3b50*/  @P0 VIADD R15, R15, 0x2 ;  /* 0x000000020f0f0836 */ /* 0x000fc80000000000 */
[----:B------:R-:W-:Y:S02]  /*3b60*/  @P0 IMAD.WIDE.U32 R14, R15, 0x8, R4 ;  /* 0x000000080f0e0825 */ /* 0x000fe400078e0004 */
[----:B------:R-:W3:Y:S04]  /*3b70*/  @P0 LDL.64 R4, [R2+0x10] ;  /* 0x0000100002040983 */ /* 0x000ee80000100a00 */
[----:B------:R-:W3:Y:S01]  /*3b80*/  @P0 LDG.E.64 R14, desc[UR8][R14.64] ;  /* 0x000000080e0e0981 */ /* 0x000ee2000c1e1b00 */
[----:B--2---:R-:W-:-:S08]  /*3b90*/  DFMA R20, R10, R12, R20 ;  /* 0x0000000c0a14722b */ /* 0x004fd00000000014 */
[----:B---3--:R-:W-:-:S11]  /*3ba0*/  @P0 DFMA R20, R4, R14, R20 ;  /* 0x0000000e0414022b */ /* 0x008fd60000000014 */
.L_x_26:
[----:B------:R-:W0:Y:S02]  /*3bb0*/  LDC.64 R4, c[0x0][0x390] ;  /* 0x0000e400ff047b82 */ /* 0x000e240000000a00 */
[----:B0-----:R-:W-:-:S06]  /*3bc0*/  IMAD.WIDE.U32 R4, R3, 0x8, R4 ;  /* 0x0000000803047825 */ /* 0x001fcc00078e0004 */
[----:B------:R-:W2:Y:S01]  /*3bd0*/  LDG.E.64 R4, desc[UR8][R4.64] ;  /* 0x0000000804047981 */ /* 0x000ea2000c1e1b00 */
[----:B------:R-:W0:Y:S01]  /*3be0*/  MUFU.RCP64H R11, -1.4142131805419921875 ;  /* 0xbff6a09e000b7908 */ /* 0x000e220000001800 */
[----:B------:R-:W-:Y:S01]  /*3bf0*/  MOV R2, 0x667f3bcd ;  /* 0x667f3bcd00027802 */ /* 0x000fe20000000f00 */
[----:B------:R-:W-:Y:S01]  /*3c00*/  IMAD.MOV.U32 R3, RZ, RZ, 0x3ff6a09e ;  /* 0x3ff6a09eff037424 */ /* 0x000fe200078e00ff */
[----:B------:R-:W-:Y:S01]  /*3c10*/  BSSY.RECONVERGENT B0, `(.L_x_29) ;  /* 0x0000017000007945 */ /* 0x000fe20003800200 */
[----:B------:R-:W-:-:S06]  /*3c20*/  IMAD.MOV.U32 R10, RZ, RZ, 0x1 ;  /* 0x00000001ff0a7424 */ /* 0x000fcc00078e00ff */
[----:B0-----:R-:W-:-:S08]  /*3c30*/  DFMA R12, R10, R2, 1 ;  /* 0x3ff000000a0c742b */ /* 0x001fd00000000002 */
[----:B------:R-:W-:-:S08]  /*3c40*/  DFMA R12, R12, R12, R12 ;  /* 0x0000000c0c0c722b */ /* 0x000fd0000000000c */
[----:B------:R-:W-:-:S08]  /*3c50*/  DFMA R12, R10, R12, R10 ;  /* 0x0000000c0a0c722b */ /* 0x000fd0000000000a */
[----:B------:R-:W-:-:S08]  /*3c60*/  DFMA R10, R12, R2, 1 ;  /* 0x3ff000000c0a742b */ /* 0x000fd00000000002 */
[----:B------:R-:W-:Y:S02]  /*3c70*/  DFMA R12, R12, R10, R12 ;  /* 0x0000000a0c0c722b */ /* 0x000fe4000000000c */
[----:B--2---:R-:W-:-:S08]  /*3c80*/  DADD R20, R4, -R20 ;  /* 0x0000000004147229 */ /* 0x004fd00000000814 */
[----:B------:R-:W-:Y:S02]  /*3c90*/  DMUL R10, R12, R20 ;  /* 0x000000140c0a7228 */ /* 0x000fe40000000000 */
[----:B------:R-:W-:-:S06]  /*3ca0*/  FSETP.GEU.AND P1, PT, |R21|, 6.5827683646048100446e-37, PT ;  /* 0x036000001500780b */ /* 0x000fcc0003f2e200 */
[----:B------:R-:W-:-:S08]  /*3cb0*/  DFMA R2, R10, R2, R20 ;  /* 0x000000020a02722b */ /* 0x000fd00000000014 */
[----:B------:R-:W-:-:S10]  /*3cc0*/  DFMA R2, R12, R2, R10 ;  /* 0x000000020c02722b */ /* 0x000fd4000000000a */
[----:B------:R-:W-:-:S05]  /*3cd0*/  FFMA R0, RZ, -1.9267766475677490234, R3 ;  /* 0xbff6a09eff007823 */ /* 0x000fca0000000003 */
[----:B------:R-:W-:-:S13]  /*3ce0*/  FSETP.GT.AND P0, PT, |R0|, 1.469367938527859385e-39, PT ;  /* 0x001000000000780b */ /* 0x000fda0003f04200 */
[----:B------:R-:W-:Y:S05]  /*3cf0*/  @P0 BRA P1, `(.L_x_30) ;  /* 0x0000000000200947 */ /* 0x000fea0000800000 */
[----:B------:R-:W-:Y:S01]  /*3d00*/  IMAD.MOV.U32 R12, RZ, RZ, R20 ;  /* 0x000000ffff0c7224 */ /* 0x000fe200078e0014 */
[----:B------:R-:W-:Y:S01]  /*3d10*/  MOV R13, R21 ;  /* 0x00000015000d7202 */ /* 0x000fe20000000f00 */
[----:B------:R-:W-:Y:S01]  /*3d20*/  IMAD.MOV.U32 R14, RZ, RZ, 0x667f3bcd ;  /* 0x667f3bcdff0e7424 */ /* 0x000fe200078e00ff */
[----:B------:R-:W-:Y:S01]  /*3d30*/  MOV R0, 0x3d60 ;  /* 0x00003d6000007802 */ /* 0x000fe20000000f00 */
[----:B------:R-:W-:-:S07]  /*3d40*/  IMAD.MOV.U32 R15, RZ, RZ, -0x40095f62 ;  /* 0xbff6a09eff0f7424 */ /* 0x000fce00078e00ff */
[----:B------:R-:W-:Y:S05]  /*3d50*/  CALL.REL.NOINC `($__internal_0_$__cuda_sm20_div_rn_f64_full) ;  /* 0x0000000800d47944 */ /* 0x000fea0003c00000 */
[----:B------:R-:W-:Y:S01]  /*3d60*/  IMAD.MOV.U32 R2, RZ, RZ, R16 ;  /* 0x000000ffff027224 */ /* 0x000fe200078e0010 */
[----:B------:R-:W-:-:S07]  /*3d70*/  MOV R3, R17 ;  /* 0x0000001100037202 */ /* 0x000fce0000000f00 */
.L_x_30:
[----:B------:R-:W-:Y:S05]  /*3d80*/  BSYNC.RECONVERGENT B0 ;  /* 0x0000000000007941 */ /* 0x000fea0003800200 */
.L_x_29:
        /* <DEDUP_REMOVED lines=8> */
[----:B------:R-:W-:Y:S01]  /*3e10*/  MOV R20, 0x652b82fe ;  /* 0x652b82fe00147802 */ /* 0x000fe20000000f00 */
[----:B------:R-:W-:Y:S01]  /*3e20*/  IMAD.MOV.U32 R21, RZ, RZ, 0x3ff71547 ;  /* 0x3ff71547ff157424 */ /* 0x000fe200078e00ff */
[----:B------:R-:W-:Y:S01]  /*3e30*/  DADD R12, R4, 4 ;  /* 0x40100000040c7429 */ /* 0x000fe20000000000 */
[----:B------:R-:W-:-:S05]  /*3e40*/  ISETP.GT.U32.AND P0, PT, R5, 0x403b4000, PT ;  /* 0x403b40000500780c */ /* 0x000fca0003f04070 */
        /* <DEDUP_REMOVED lines=11> */
[----:B------:R-:W-:Y:S01]  /*3f00*/  DFMA R10, R16, R14, R10 ;  /* 0x0000000e100a722b */ /* 0x000fe2000000000a */
[----:B------:R-:W-:Y:S02]  /*3f10*/  IMAD.MOV.U32 R16, RZ, RZ, 0x0 ;  /* 0x00000000ff107424 */ /* 0x000fe400078e00ff */
[----:B------:R-:W-:-:S05]  /*3f20*/  IMAD.MOV.U32 R17, RZ, RZ, 0x3ff00000 ;  /* 0x3ff00000ff117424 */ /* 0x000fca00078e00ff */
[----:B------:R-:W-:Y:S01]  /*3f30*/  DFMA R12, R10, -UR4, -R12 ;  /* 0x800000040a0c7c2b */ /* 0x000fe2000800080c */
[----:B------:R-:W-:Y:S01]  /*3f40*/  UMOV UR4, 0x9f7a56b6 ;  /* 0x9f7a56b600047882 */ /* 0x000fe20000000000 */
[----:B------:R-:W-:Y:S01]  /*3f50*/  UMOV UR5, 0x3e433014 ;  /* 0x3e43301400057882 */ /* 0x000fe20000000000 */
[----:B------:R-:W-:-:S05]  /*3f60*/  DFMA R16, R4, 2, R16 ;  /* 0x400000000410782b */ /* 0x000fca0000000010 */
        /* <DEDUP_REMOVED lines=47> */
[----:B------:R-:W-:Y:S01]  /*4260*/  UMOV UR5, 0x3fb9ddb2 ;  /* 0x3fb9ddb200057882 */ /* 0x000fe20000000000 */
[----:B------:R-:W0:Y:S01]  /*4270*/  MUFU.RCP64H R13, R17 ;  /* 0x00000011000d7308 */ /* 0x000e220000001800 */
[----:B------:R-:W-:-:S04]  /*4280*/  IMAD.MOV.U32 R12, RZ, RZ, RZ ;  /* 0x000000ffff0c7224 */ /* 0x000fc800078e00ff */
[----:B------:R-:W-:Y:S01]  /*4290*/  DFMA R14, R10, R14, -UR4 ;  /* 0x800000040a0e7e2b */ /* 0x000fe2000800000e */
        /* <DEDUP_REMOVED lines=9> */
[----:B------:R-:W-:-:S05]  /*4330*/  DFMA R18, R18, R18, R18 ;  /* 0x000000121212722b */ /* 0x000fca0000000012 */
[----:B------:R-:W-:Y:S01]  /*4340*/  DFMA R14, R10, R14, -UR4 ;  /* 0x800000040a0e7e2b */ /* 0x000fe2000800000e */
[----:B------:R-:W-:Y:S01]  /*4350*/  UMOV UR4, 0x16e9fd7f ;  /* 0x16e9fd7f00047882 */ /* 0x000fe20000000000 */
[----:B------:R-:W-:Y:S01]  /*4360*/  UMOV UR5, 0x3ff3ba59 ;  /* 0x3ff3ba5900057882 */ /* 0x000fe20000000000 */
[----:B------:R-:W-:-:S05]  /*4370*/  DFMA R12, R12, R18, R12 ;  /* 0x000000120c0c722b */ /* 0x000fca000000000c */
[----:B------:R-:W-:Y:S01]  /*4380*/  DFMA R10, R10, R14, UR4 ;  /* 0x000000040a0a7e2b */ /* 0x000fe2000800000e */
[----:B------:R-:W-:Y:S01]  /*4390*/  UMOV UR4, 0xfefa39ef ;  /* 0xfefa39ef00047882 */ /* 0x000fe20000000000 */
[----:B------:R-:W-:-:S06]  /*43a0*/  UMOV UR5, 0x3fe62e42 ;  /* 0x3fe62e4200057882 */ /* 0x000fcc0000000000 */
[----:B------:R-:W-:-:S08]  /*43b0*/  DMUL R14, R10, R12 ;  /* 0x0000000c0a0e7228 */ /* 0x000fd00000000000 */
[----:B------:R-:W-:-:S08]  /*43c0*/  DMUL R16, R14, -2 ;  /* 0xc00000000e107828 */ /* 0x000fd00000000000 */
[C---:B------:R-:W-:Y:S02]  /*43d0*/  DFMA R16, R4.reuse, R16, R10 ;  /* 0x000000100410722b */ /* 0x040fe4000000000a */
[----:B------:R-:W-:-:S06]  /*43e0*/  DMUL R10, R4, -R4 ;  /* 0x80000004040a7228 */ /* 0x000fcc0000000000 */
[----:B------:R-:W-:Y:S02]  /*43f0*/  DADD R18, -R14, R16 ;  /* 0x000000000e127229 */ /* 0x000fe40000000110 */
[----:B------:R-:W-:-:S06]  /*4400*/  DFMA R16, R10, R20, 6.75539944105574400000e+15 ;  /* 0x433800000a10742b */ /* 0x000fcc0000000014 */
[----:B------:R-:W-:Y:S02]  /*4410*/  DFMA R12, R12, R18, R14 ;  /* 0x000000120c0c722b */ /* 0x000fe4000000000e */
[----:B------:R-:W-:Y:S02]  /*4420*/  DADD R14, R16, -6.75539944105574400000e+15 ;  /* 0xc3380000100e7429 */ /* 0x000fe40000000000 */
[----:B------:R-:W-:-:S04]  /*4430*/  LEA.HI R0, R16, R16, RZ, 0x1 ;  /* 0x0000001010007211 */ /* 0x000fc800078f08ff */
[----:B------:R-:W-:Y:S02]  /*4440*/  SHF.R.S32.HI R17, RZ, 0x1, R0 ;  /* 0x00000001ff117819 */ /* 0x000fe40000011400 */
[--C-:B------:R-:W-:Y:S01]  /*4450*/  DFMA R18, R14, -UR4, R10.reuse ;  /* 0x800000040e127c2b */ /* 0x100fe2000800000a */
[----:B------:R-:W-:Y:S01]  /*4460*/  UMOV UR4, 0x3b39803f ;  /* 0x3b39803f00047882 */ /* 0x000fe20000000000 */
[----:B------:R-:W-:Y:S01]  /*4470*/  UMOV UR5, 0x3c7abc9e ;  /* 0x3c7abc9e00057882 */ /* 0x000fe20000000000 */
[----:B------:R-:W-:Y:S01]  /*4480*/  IADD3 R16, PT, PT, R16, -R17, RZ ;  /* 0x8000001110107210 */ /* 0x000fe20007ffe0ff */
[----:B------:R-:W-:-:S04]  /*4490*/  DFMA R10, -R4, R4, -R10 ;  /* 0x00000004040a722b */ /* 0x000fc8000000090a */
[----:B------:R-:W-:Y:S01]  /*44a0*/  DFMA R14, R14, -UR4, R18 ;  /* 0x800000040e0e7c2b */ /* 0x000fe20008000012 */
[----:B------:R-:W-:Y:S01]  /*44b0*/  UMOV UR4, 0x69ce2bdf ;  /* 0x69ce2bdf00047882 */ /* 0x000fe20000000000 */
[----:B------:R-:W-:Y:S01]  /*44c0*/  IMAD.MOV.U32 R18, RZ, RZ, -0x35dec16 ;  /* 0xfca213eaff127424 */ /* 0x000fe200078e00ff */
[----:B------:R-:W-:Y:S01]  /*44d0*/  UMOV UR5, 0x3e5ade15 ;  /* 0x3e5ade1500057882 */ /* 0x000fe20000000000 */
[----:B------:R-:W-:-:S06]  /*44e0*/  IMAD.MOV.U32 R19, RZ, RZ, 0x3e928af3 ;  /* 0x3e928af3ff137424 */ /* 0x000fcc00078e00ff */
        /* <DEDUP_REMOVED lines=24> */
[----:B------:R-:W-:-:S08]  /*4670*/  DFMA R18, R14, R18, UR4 ;  /* 0x000000040e127e2b */ /* 0x000fd00008000012 */
[----:B------:R-:W-:-:S08]  /*4680*/  DFMA R18, R14, R18, 1 ;  /* 0x3ff000000e12742b */ /* 0x000fd00000000012 */
[----:B------:R-:W-:-:S10]  /*4690*/  DFMA R14, R14, R18, 1 ;  /* 0x3ff000000e0e742b */ /* 0x000fd40000000012 */
[----:B------:R-:W-:Y:S01]  /*46a0*/  IMAD R15, R17, 0x100000, R15 ;  /* 0x00100000110f7824 */ /* 0x000fe200078e020f */
[----:B------:R-:W-:Y:S01]  /*46b0*/  LEA R17, R16, 0x3ff00000, 0x14 ;  /* 0x3ff0000010117811 */ /* 0x000fe200078ea0ff */
[----:B------:R-:W-:-:S06]  /*46c0*/  IMAD.MOV.U32 R16, RZ, RZ, RZ ;  /* 0x000000ffff107224 */ /* 0x000fcc00078e00ff */
[----:B------:R-:W-:-:S08]  /*46d0*/  DMUL R14, R14, R16 ;  /* 0x000000100e0e7228 */ /* 0x000fd00000000000 */
        /* <DEDUP_REMOVED lines=9> */
.L_x_32:
        /* <DEDUP_REMOVED lines=9> */
.L_x_33:
[----:B------:R-:W-:Y:S05]  /*4800*/  BSYNC.RECONVERGENT B0 ;  /* 0x0000000000007941 */ /* 0x000fea0003800200 */
.L_x_31:
[----:B------:R-:W-:Y:S01]  /*4810*/  VIADD R27, R27, 0x1 ;  /* 0x000000011b1b7836 */ /* 0x000fe20000000000 */
[----:B------:R-:W-:-:S04]  /*4820*/  DMUL R4, R4, 0.5 ;  /* 0x3fe0000004047828 */ /* 0x000fc80000000000 */
[----:B------:R-:W-:-:S04]  /*4830*/  ISETP.NE.AND P0, PT, R27, R24, PT ;  /* 0x000000181b00720c */ /* 0x000fc80003f05270 */
[----:B------:R-:W-:-:S09]  /*4840*/  DMUL R8, R4, R8 ;  /* 0x0000000804087228 */ /* 0x000fd20000000000 */
[----:B------:R-:W-:Y:S05]  /*4850*/  @P0 BRA `(.L_x_34) ;  /* 0xffffffc800640947 */ /* 0x000fea000383ffff */
.L_x_9:
[----:B------:R-:W0:Y:S02]  /*4860*/  LDCU.64 UR4, c[0x0][0x380] ;  /* 0x00007000ff0477ac */ /* 0x000e240008000a00 */
[----:B0-----:R-:W-:-:S04]  /*4870*/  LEA R2, P0, R6, UR4, 0x3 ;  /* 0x0000000406027c11 */ /* 0x001fc8000f8018ff */
[----:B-1----:R-:W-:-:S05]  /*4880*/  LEA.HI.X R3, R6, UR5, R7, 0x3, P0 ;  /* 0x0000000506037c11 */ /* 0x002fca00080f1c07 */
[----:B------:R-:W-:Y:S01]  /*4890*/  STG.E.64 desc[UR8][R2.64], R8 ;  /* 0x0000000802007986 */ /* 0x000fe2000c101b08 */
[----:B------:R-:W-:Y:S05]  /*48a0*/  EXIT ;  /* 0x000000000000794d */ /* 0x000fea0003800000 */
        .weak           $__internal_0_$__cuda_sm20_div_rn_f64_full
        .type           $__internal_0_$__cuda_sm20_div_rn_f64_full,@function
        .size           $__internal_0_$__cuda_sm20_div_rn_f64_full,($__internal_1_$__cuda_sm20_drsqrt_f64_slowpath_v2 - $__internal_0_$__cuda_sm20_div_rn_f64_full)
$__internal_0_$__cuda_sm20_div_rn_f64_full:
[----:B------:R-:W-:Y:S01]  /*48b0*/  IMAD.MOV.U32 R11, RZ, RZ, R13 ;  /* 0x000000ffff0b7224 */ /* 0x000fe200078e000d */
[----:B------:R-:W-:Y:S01]  /*48c0*/  FSETP.GEU.AND P0, PT, |R15|, 1.469367938527859385e-39, PT ;  /* 0x001000000f00780b */ /* 0x000fe20003f0e200 */
[----:B------:R-:W-:Y:S01]  /*48d0*/  IMAD.MOV.U32 R28, RZ, RZ, 0x1ca00000 ;  /* 0x1ca00000ff1c7424 */ /* 0x000fe200078e00ff */
[----:B------:R-:W-:Y:S01]  /*48e0*/  MOV R10, R12 ;  /* 0x0000000c000a7202 */ /* 0x000fe20000000f00 */
[----:B------:R-:W-:Y:S01]  /*48f0*/  IMAD.MOV.U32 R16, RZ, RZ, 0x1 ;  /* 0x00000001ff107424 */ /* 0x000fe200078e00ff */
[----:B------:R-:W-:Y:S01]  /*4900*/  FSETP.GEU.AND P3, PT, |R11|, 1.469367938527859385e-39, PT ;  /* 0x001000000b00780b */ /* 0x000fe20003f6e200 */
[----:B------:R-:W-:Y:S01]  /*4910*/  BSSY.RECONVERGENT B3, `(.L_x_35) ;  /* 0x0000053000037945 */ /* 0x000fe20003800200 */
[----:B------:R-:W-:Y:S02]  /*4920*/  LOP3.LUT R12, R15, 0x800fffff, RZ, 0xc0, !PT ;  /* 0x800fffff0f0c7812 */ /* 0x000fe400078ec0ff */
[----:B------:R-:W-:Y:S02]  /*4930*/  LOP3.LUT R26, R11, 0x7ff00000, RZ, 0xc0, !PT ;  /* 0x7ff000000b1a7812 */ /* 0x000fe400078ec0ff */
[----:B------:R-:W-:Y:S01]  /*4940*/  LOP3.LUT R13, R12, 0x3ff00000, RZ, 0xfc, !PT ;  /* 0x3ff000000c0d7812 */ /* 0x000fe200078efcff */
[----:B------:R-:W-:Y:S01]  /*4950*/  IMAD.MOV.U32 R12, RZ, RZ, R14 ;  /* 0x000000ffff0c7224 */ /* 0x000fe200078e000e */
[----:B------:R-:W-:Y:S01]  /*4960*/  LOP3.LUT R29, R15, 0x7ff00000, RZ, 0xc0, !PT ;  /* 0x7ff000000f1d7812 */ /* 0x000fe200078ec0ff */
[----:B------:R-:W-:Y:S01]  /*4970*/  @!P0 DMUL R12, R14, 8.98846567431157953865e+307 ;  /* 0x7fe000000e0c8828 */ /* 0x000fe20000000000 */
[----:B------:R-:W-:-:S02]  /*4980*/  MOV R4, R10 ;  /* 0x0000000a00047202 */ /* 0x000fc40000000f00 */
[C---:B------:R-:W-:Y:S01]  /*4990*/  ISETP.GE.U32.AND P2, PT, R26.reuse, R29, PT ;  /* 0x0000001d1a00720c */ /* 0x040fe20003f46070 */
[----:B------:R-:W-:Y:S01]  /*49a0*/  @!P3 IMAD.MOV.U32 R18, RZ, RZ, RZ ;  /* 0x000000ffff12b224 */ /* 0x000fe200078e00ff */
[----:B------:R-:W-:Y:S01]  /*49b0*/  @!P3 LOP3.LUT R5, R15, 0x7ff00000, RZ, 0xc0, !PT ;  /* 0x7ff000000f05b812 */ /* 0x000fe200078ec0ff */
[----:B------:R-:W0:Y:S03]  /*49c0*/  MUFU.RCP64H R17, R13 ;  /* 0x0000000d00117308 */ /* 0x000e260000001800 */
[----:B------:R-:W-:Y:S02]  /*49d0*/  @!P3 ISETP.GE.U32.AND P4, PT, R26, R5, PT ;  /* 0x000000051a00b20c */ /* 0x000fe40003f86070 */
[C---:B------:R-:W-:Y:S02]  /*49e0*/  SEL R5, R28.reuse, 0x63400000, !P2 ;  /* 0x634000001c057807 */ /* 0x040fe40005000000 */
[----:B------:R-:W-:-:S02]  /*49f0*/  @!P3 SEL R19, R28, 0x63400000, !P4 ;  /* 0x634000001c13b807 */ /* 0x000fc40006000000 */
[--C-:B------:R-:W-:Y:S02]  /*4a00*/  LOP3.LUT R5, R5, 0x800fffff, R11.reuse, 0xf8, !PT ;  /* 0x800fffff05057812 */ /* 0x100fe400078ef80b */
[----:B------:R-:W-:Y:S02]  /*4a10*/  @!P3 LOP3.LUT R19, R19, 0x80000000, R11, 0xf8, !PT ;  /* 0x800000001313b812 */ /* 0x000fe400078ef80b */
[----:B------:R-:W-:Y:S02]  /*4a20*/  @!P0 LOP3.LUT R29, R13, 0x7ff00000, RZ, 0xc0, !PT ;  /* 0x7ff000000d1d8812 */ /* 0x000fe400078ec0ff */
[----:B------:R-:W-:-:S06]  /*4a30*/  @!P3 LOP3.LUT R19, R19, 0x100000, RZ, 0xfc, !PT ;  /* 0x001000001313b812 */ /* 0x000fcc00078efcff */
[----:B------:R-:W-:Y:S02]  /*4a40*/  @!P3 DFMA R4, R4, 2, -R18 ;  /* 0x400000000404b82b */ /* 0x000fe40000000812 */
[----:B0-----:R-:W-:-:S08]  /*4a50*/  DFMA R18, R16, -R12, 1 ;  /* 0x3ff000001012742b */ /* 0x001fd0000000080c */
[----:B------:R-:W-:-:S08]  /*4a60*/  DFMA R18, R18, R18, R18 ;  /* 0x000000121212722b */ /* 0x000fd00000000012 */
[----:B------:R-:W-:-:S08]  /*4a70*/  DFMA R16, R16, R18, R16 ;  /* 0x000000121010722b */ /* 0x000fd00000000010 */
[----:B------:R-:W-:-:S08]  /*4a80*/  DFMA R18, R16, -R12, 1 ;  /* 0x3ff000001012742b */ /* 0x000fd0000000080c */
[----:B------:R-:W-:-:S08]  /*4a90*/  DFMA R16, R16, R18, R16 ;  /* 0x000000121010722b */ /* 0x000fd00000000010 */
[----:B------:R-:W-:-:S08]  /*4aa0*/  DMUL R18, R16, R4 ;  /* 0x0000000410127228 */ /* 0x000fd00000000000 */
[----:B------:R-:W-:-:S08]  /*4ab0*/  DFMA R20, R18, -R12, R4 ;  /* 0x8000000c1214722b */ /* 0x000fd00000000004 */
[----:B------:R-:W-:Y:S01]  /*4ac0*/  DFMA R20, R16, R20, R18 ;  /* 0x000000141014722b */ /* 0x000fe20000000012 */
[----:B------:R-:W-:Y:S01]  /*4ad0*/  IMAD.MOV.U32 R18, RZ, RZ, R26 ;  /* 0x000000ffff127224 */ /* 0x000fe200078e001a */
[----:B------:R-:W-:-:S04]  /*4ae0*/  @!P3 LOP3.LUT R18, R5, 0x7ff00000, RZ, 0xc0, !PT ;  /* 0x7ff000000512b812 */ /* 0x000fc800078ec0ff */
[----:B------:R-:W-:-:S04]  /*4af0*/  IADD3 R16, PT, PT, R18, -0x1, RZ ;  /* 0xffffffff12107810 */ /* 0x000fc80007ffe0ff */
[----:B------:R-:W-:Y:S01]  /*4b00*/  ISETP.GT.U32.AND P0, PT, R16, 0x7feffffe, PT ;  /* 0x7feffffe1000780c */ /* 0x000fe20003f04070 */
[----:B------:R-:W-:-:S05]  /*4b10*/  VIADD R16, R29, 0xffffffff ;  /* 0xffffffff1d107836 */ /* 0x000fca0000000000 */
[----:B------:R-:W-:-:S13]  /*4b20*/  ISETP.GT.U32.OR P0, PT, R16, 0x7feffffe, P0 ;  /* 0x7feffffe1000780c */ /* 0x000fda0000704470 */
[----:B------:R-:W-:Y:S05]  /*4b30*/  @P0 BRA `(.L_x_36) ;  /* 0x00000000006c0947 */ /* 0x000fea0003800000 */
[----:B------:R-:W-:-:S04]  /*4b40*/  LOP3.LUT R11, R15, 0x7ff00000, RZ, 0xc0, !PT ;  /* 0x7ff000000f0b7812 */ /* 0x000fc800078ec0ff */
[CC--:B------:R-:W-:Y:S02]  /*4b50*/  VIADDMNMX R10, R26.reuse, -R11.reuse, 0xb9600000, !PT ;  /* 0xb96000001a0a7446 */ /* 0x0c0fe4000780090b */
[----:B------:R-:W-:Y:S02]  /*4b60*/  ISETP.GE.U32.AND P0, PT, R26, R11, PT ;  /* 0x0000000b1a00720c */ /* 0x000fe40003f06070 */
[----:B------:R-:W-:Y:S02]  /*4b70*/  VIMNMX R10, PT, PT, R10, 0x46a00000, PT ;  /* 0x46a000000a0a7848 */ /* 0x000fe40003fe0100 */
[----:B------:R-:W-:-:S05]  /*4b80*/  SEL R11, R28, 0x63400000, !P0 ;  /* 0x634000001c0b7807 */ /* 0x000fca0004000000 */
[----:B------:R-:W-:Y:S01]  /*4b90*/  IMAD.IADD R18, R10, 0x1, -R11 ;  /* 0x000000010a127824 */ /* 0x000fe200078e0a0b */
[----:B------:R-:W-:-:S03]  /*4ba0*/  MOV R10, RZ ;  /* 0x000000ff000a7202 */ /* 0x000fc60000000f00 */
[----:B------:R-:W-:-:S06]  /*4bb0*/  VIADD R11, R18, 0x7fe00000 ;  /* 0x7fe00000120b7836 */ /* 0x000fcc0000000000 */
[----:B------:R-:W-:-:S10]  /*4bc0*/  DMUL R16, R20, R10 ;  /* 0x0000000a14107228 */ /* 0x000fd40000000000 */
[----:B------:R-:W-:-:S13]  /*4bd0*/  FSETP.GTU.AND P0, PT, |R17|, 1.469367938527859385e-39, PT ;  /* 0x001000001100780b */ /* 0x000fda0003f0c200 */
[----:B------:R-:W-:Y:S05]  /*4be0*/  @P0 BRA `(.L_x_37) ;  /* 0x0000000000940947 */ /* 0x000fea0003800000 */
[----:B------:R-:W-:Y:S01]  /*4bf0*/  DFMA R4, R20, -R12, R4 ;  /* 0x8000000c1404722b */ /* 0x000fe20000000004 */
[----:B------:R-:W-:-:S09]  /*4c00*/  IMAD.MOV.U32 R10, RZ, RZ, RZ ;  /* 0x000000ffff0a7224 */ /* 0x000fd200078e00ff */
[C---:B------:R-:W-:Y:S02]  /*4c10*/  FSETP.NEU.AND P0, PT, R5.reuse, RZ, PT ;  /* 0x000000ff0500720b */ /* 0x040fe40003f0d000 */
[----:B------:R-:W-:-:S04]  /*4c20*/  LOP3.LUT R15, R5, 0x80000000, R15, 0x48, !PT ;  /* 0x80000000050f7812 */ /* 0x000fc800078e480f */
[----:B------:R-:W-:-:S07]  /*4c30*/  LOP3.LUT R11, R15, R11, RZ, 0xfc, !PT ;  /* 0x0000000b0f0b7212 */ /* 0x000fce00078efcff */
[----:B------:R-:W-:Y:S05]  /*4c40*/  @!P0 BRA `(.L_x_37) ;  /* 0x00000000007c8947 */ /* 0x000fea0003800000 */
[----:B------:R-:W-:Y:S01]  /*4c50*/  IMAD.MOV R5, RZ, RZ, -R18 ;  /* 0x000000ffff057224 */ /* 0x000fe200078e0a12 */
[----:B------:R-:W-:Y:S01]  /*4c60*/  DMUL.RP R10, R20, R10 ;  /* 0x0000000a140a7228 */ /* 0x000fe20000008000 */
[----:B------:R-:W-:-:S06]  /*4c70*/  IMAD.MOV.U32 R4, RZ, RZ, RZ ;  /* 0x000000ffff047224 */ /* 0x000fcc00078e00ff */
[----:B------:R-:W-:-:S03]  /*4c80*/  DFMA R4, R16, -R4, R20 ;  /* 0x800000041004722b */ /* 0x000fc60000000014 */
[----:B------:R-:W-:-:S03]  /*4c90*/  LOP3.LUT R15, R11, R15, RZ, 0x3c, !PT ;  /* 0x0000000f0b0f7212 */ /* 0x000fc600078e3cff */
[----:B------:R-:W-:-:S04]  /*4ca0*/  IADD3 R4, PT, PT, -R18, -0x43300000, RZ ;  /* 0xbcd0000012047810 */ /* 0x000fc80007ffe1ff */
[----:B------:R-:W-:-:S04]  /*4cb0*/  FSETP.NEU.AND P0, PT, |R5|, R4, PT ;  /* 0x000000040500720b */ /* 0x000fc80003f0d200 */
[----:B------:R-:W-:Y:S02]  /*4cc0*/  FSEL R16, R10, R16, !P0 ;  /* 0x000000100a107208 */ /* 0x000fe40004000000 */
[----:B------:R-:W-:Y:S01]  /*4cd0*/  FSEL R17, R15, R17, !P0 ;  /* 0x000000110f117208 */ /* 0x000fe20004000000 */
[----:B------:R-:W-:Y:S06]  /*4ce0*/  BRA `(.L_x_37) ;  /* 0x0000000000547947 */ /* 0x000fec0003800000 */
.L_x_36:
[----:B------:R-:W-:-:S14]  /*4cf0*/  DSETP.NAN.AND P0, PT, R10, R10, PT ;  /* 0x0000000a0a00722a */ /* 0x000fdc0003f08000 */
[----:B------:R-:W-:Y:S05]  /*4d00*/  @P0 BRA `(.L_x_38) ;  /* 0x0000000000440947 */ /* 0x000fea0003800000 */
[----:B------:R-:W-:-:S14]  /*4d10*/  DSETP.NAN.AND P0, PT, R14, R14, PT ;  /* 0x0000000e0e00722a */ /* 0x000fdc0003f08000 */
[----:B------:R-:W-:Y:S05]  /*4d20*/  @P0 BRA `(.L_x_39) ;  /* 0x0000000000300947 */ /* 0x000fea0003800000 */
[----:B------:R-:W-:Y:S01]  /*4d30*/  ISETP.NE.AND P0, PT, R18, R29, PT ;  /* 0x0000001d1200720c */ /* 0x000fe20003f05270 */
[----:B------:R-:W-:Y:S01]  /*4d40*/  IMAD.MOV.U32 R17, RZ, RZ, -0x80000 ;  /* 0xfff80000ff117424 */ /* 0x000fe200078e00ff */
[----:B------:R-:W-:-:S11]  /*4d50*/  MOV R16, 0x0 ;  /* 0x0000000000107802 */ /* 0x000fd60000000f00 */
[----:B------:R-:W-:Y:S05]  /*4d60*/  @!P0 BRA `(.L_x_37) ;  /* 0x0000000000348947 */ /* 0x000fea0003800000 */
[----:B------:R-:W-:Y:S02]  /*4d70*/  ISETP.NE.AND P0, PT, R18, 0x7ff00000, PT ;  /* 0x7ff000001200780c */ /* 0x000fe40003f05270 */
[----:B------:R-:W-:Y:S02]  /*4d80*/  LOP3.LUT R17, R11, 0x80000000, R15, 0x48, !PT ;  /* 0x800000000b117812 */ /* 0x000fe400078e480f */
[----:B------:R-:W-:-:S13]  /*4d90*/  ISETP.EQ.OR P0, PT, R29, RZ, !P0 ;  /* 0x000000ff1d00720c */ /* 0x000fda0004702670 */
[----:B------:R-:W-:Y:S01]  /*4da0*/  @P0 LOP3.LUT R4, R17, 0x7ff00000, RZ, 0xfc, !PT ;  /* 0x7ff0000011040812 */ /* 0x000fe200078efcff */
[----:B------:R-:W-:Y:S02]  /*4db0*/  @!P0 IMAD.MOV.U32 R16, RZ, RZ, RZ ;  /* 0x000000ffff108224 */ /* 0x000fe400078e00ff */
[----:B------:R-:W-:Y:S01]  /*4dc0*/  @P0 IMAD.MOV.U32 R16, RZ, RZ, RZ ;  /* 0x000000ffff100224 */ /* 0x000fe200078e00ff */
[----:B------:R-:W-:Y:S01]  /*4dd0*/  @P0 MOV R17, R4 ;  /* 0x0000000400110202 */ /* 0x000fe20000000f00 */
[----:B------:R-:W-:Y:S06]  /*4de0*/  BRA `(.L_x_37) ;  /* 0x0000000000147947 */ /* 0x000fec0003800000 */
.L_x_39:
[----:B------:R-:W-:Y:S01]  /*4df0*/  LOP3.LUT R17, R15, 0x80000, RZ, 0xfc, !PT ;  /* 0x000800000f117812 */ /* 0x000fe200078efcff */
[----:B------:R-:W-:Y:S01]  /*4e00*/  IMAD.MOV.U32 R16, RZ, RZ, R14 ;  /* 0x000000ffff107224 */ /* 0x000fe200078e000e */
[----:B------:R-:W-:Y:S06]  /*4e10*/  BRA `(.L_x_37) ;  /* 0x0000000000087947 */ /* 0x000fec0003800000 */
.L_x_38:
[----:B------:R-:W-:Y:S01]  /*4e20*/  LOP3.LUT R17, R11, 0x80000, RZ, 0xfc, !PT ;  /* 0x000800000b117812 */ /* 0x000fe200078efcff */
[----:B------:R-:W-:-:S07]  /*4e30*/  IMAD.MOV.U32 R16, RZ, RZ, R10 ;  /* 0x000000ffff107224 */ /* 0x000fce00078e000a */
.L_x_37:
[----:B------:R-:W-:Y:S05]  /*4e40*/  BSYNC.RECONVERGENT B3 ;  /* 0x0000000000037941 */ /* 0x000fea0003800200 */
.L_x_35:
[----:B------:R-:W-:Y:S02]  /*4e50*/  HFMA2 R5, -RZ, RZ, 0, 0 ;  /* 0x00000000ff057431 */ /* 0x000fe400000001ff */
[----:B------:R-:W-:-:S04]  /*4e60*/  IMAD.MOV.U32 R4, RZ, RZ, R0 ;  /* 0x000000ffff047224 */ /* 0x000fc800078e0000 */
[----:B------:R-:W-:Y:S05]  /*4e70*/  RET.REL.NODEC R4 `(_Z16processOneSamplePdPKdS1_S1_jj) ;  /* 0xffffffb004607950 */ /* 0x000fea0003c3ffff */
        .weak           $__internal_1_$__cuda_sm20_drsqrt_f64_slowpath_v2
        .type           $__internal_1_$__cuda_sm20_drsqrt_f64_slowpath_v2,@function
        .size           $__internal_1_$__cuda_sm20_drsqrt_f64_slowpath_v2,(.L_x_46 - $__internal_1_$__cuda_sm20_drsqrt_f64_slowpath_v2)
$__internal_1_$__cuda_sm20_drsqrt_f64_slowpath_v2:
[----:B------:R-:W-:Y:S01]  /*4e80*/  DSETP.NEU.AND P0, PT, R10, RZ, PT ;  /* 0x000000ff0a00722a */ /* 0x000fe20003f0d000 */
[----:B------:R-:W-:Y:S01]  /*4e90*/  BSSY.RECONVERGENT B3, `(.L_x_40) ;  /* 0x000001c000037945 */ /* 0x000fe20003800200 */
[----:B------:R-:W-:-:S12]  /*4ea0*/  LOP3.LUT R4, R11, 0x80000000, RZ, 0xc0, !PT ;  /* 0x800000000b047812 */ /* 0x000fd800078ec0ff */
[----:B------:R-:W-:Y:S05]  /*4eb0*/  @!P0 BRA `(.L_x_41) ;  /* 0x00000000005c8947 */ /* 0x000fea0003800000 */
[----:B------:R-:W-:-:S14]  /*4ec0*/  DSETP.GTU.AND P0, PT, |R10|, +INF , PT ;  /* 0x7ff000000a00742a */ /* 0x000fdc0003f0c200 */
[----:B------:R-:W-:Y:S05]  /*4ed0*/  @P0 BRA `(.L_x_42) ;  /* 0x00000000004c0947 */ /* 0x000fea0003800000 */
[----:B------:R-:W-:-:S13]  /*4ee0*/  ISETP.NE.AND P0, PT, R4, RZ, PT ;  /* 0x000000ff0400720c */ /* 0x000fda0003f05270 */
[----:B------:R-:W-:Y:S02]  /*4ef0*/  @P0 IMAD.MOV.U32 R4, RZ, RZ, 0x0 ;  /* 0x00000000ff040424 */ /* 0x000fe400078e00ff */
[----:B------:R-:W-:Y:S01]  /*4f00*/  @P0 IMAD.MOV.U32 R5, RZ, RZ, -0x80000 ;  /* 0xfff80000ff050424 */ /* 0x000fe200078e00ff */
[----:B------:R-:W-:Y:S06]  /*4f10*/  @P0 BRA `(.L_x_43) ;  /* 0x00000000004c0947 */ /* 0x000fec0003800000 */
[----:B------:R-:W-:-:S14]  /*4f20*/  DSETP.NEU.AND P0, PT, |R10|, +INF , PT ;  /* 0x7ff000000a00742a */ /* 0x000fdc0003f0d200 */
[----:B------:R-:W-:Y:S01]  /*4f30*/  @!P0 CS2R R4, SRZ ;  /* 0x0000000000048805 */ /* 0x000fe2000001ff00 */
[----:B------:R-:W-:Y:S06]  /*4f40*/  @!P0 BRA `(.L_x_43) ;  /* 0x0000000000408947 */ /* 0x000fec0003800000 */
[----:B------:R-:W-:Y:S01]  /*4f50*/  DMUL R10, R10, 1.80143985094819840000e+16 ;  /* 0x435000000a0a7828 */ /* 0x000fe20000000000 */
[----:B------:R-:W-:Y:S01]  /*4f60*/  IMAD.MOV.U32 R4, RZ, RZ, RZ ;  /* 0x000000ffff047224 */ /* 0x000fe200078e00ff */
[----:B------:R-:W-:Y:S01]  /*4f70*/  MOV R14, 0x0 ;  /* 0x00000000000e7802 */ /* 0x000fe20000000f00 */
[----:B------:R-:W-:-:S03]  /*4f80*/  IMAD.MOV.U32 R15, RZ, RZ, 0x3fd80000 ;  /* 0x3fd80000ff0f7424 */ /* 0x000fc600078e00ff */
[----:B------:R-:W0:Y:S02]  /*4f90*/  MUFU.RSQ64H R5, R11 ;  /* 0x0000000b00057308 */ /* 0x000e240000001c00 */
[----:B0-----:R-:W-:-:S08]  /*4fa0*/  DMUL R12, R4, R4 ;  /* 0x00000004040c7228 */ /* 0x001fd00000000000 */
[----:B------:R-:W-:-:S08]  /*4fb0*/  DFMA R12, R10, -R12, 1 ;  /* 0x3ff000000a0c742b */ /* 0x000fd0000000080c */
[----:B------:R-:W-:Y:S02]  /*4fc0*/  DFMA R14, R12, R14, 0.5 ;  /* 0x3fe000000c0e742b */ /* 0x000fe4000000000e */
[----:B------:R-:W-:-:S08]  /*4fd0*/  DMUL R12, R4, R12 ;  /* 0x0000000c040c7228 */ /* 0x000fd00000000000 */
[----:B------:R-:W-:-:S08]  /*4fe0*/  DFMA R4, R14, R12, R4 ;  /* 0x0000000c0e04722b */ /* 0x000fd00000000004 */
[----:B------:R-:W-:Y:S01]  /*4ff0*/  DMUL R4, R4, 134217728 ;  /* 0x41a0000004047828 */ /* 0x000fe20000000000 */
[----:B------:R-:W-:Y:S10]  /*5000*/  BRA `(.L_x_43) ;  /* 0x0000000000107947 */ /* 0x000ff40003800000 */
.L_x_42:
[----:B------:R-:W-:Y:S01]  /*5010*/  DADD R4, R10, R10 ;  /* 0x000000000a047229 */ /* 0x000fe2000000000a */
[----:B------:R-:W-:Y:S10]  /*5020*/  BRA `(.L_x_43) ;  /* 0x0000000000087947 */ /* 0x000ff40003800000 */
.L_x_41:
[----:B------:R-:W-:Y:S01]  /*5030*/  LOP3.LUT R5, R4, 0x7ff00000, RZ, 0xfc, !PT ;  /* 0x7ff0000004057812 */ /* 0x000fe200078efcff */
[----:B------:R-:W-:-:S07]  /*5040*/  IMAD.MOV.U32 R4, RZ, RZ, RZ ;  /* 0x000000ffff047224 */ /* 0x000fce00078e00ff */
.L_x_43:
[----:B------:R-:W-:Y:S05]  /*5050*/  BSYNC.RECONVERGENT B3 ;  /* 0x0000000000037941 */ /* 0x000fea0003800200 */
.L_x_40:
[----:B------:R-:W-:Y:S01]  /*5060*/  IMAD.MOV.U32 R10, RZ, RZ, R4 ;  /* 0x000000ffff0a7224 */ /* 0x000fe200078e0004 */
[----:B------:R-:W-:Y:S01]  /*5070*/  MOV R11, R5 ;  /* 0x00000005000b7202 */ /* 0x000fe20000000f00 */
[----:B------:R-:W-:Y:S02]  /*5080*/  IMAD.MOV.U32 R4, RZ, RZ, R0 ;  /* 0x000000ffff047224 */ /* 0x000fe400078e0000 */
[----:B------:R-:W-:-:S04]  /*5090*/  IMAD.MOV.U32 R5, RZ, RZ, 0x0 ;  /* 0x00000000ff057424 */ /* 0x000fc800078e00ff */
[----:B------:R-:W-:Y:S05]  /*50a0*/  RET.REL.NODEC R4 `(_Z16processOneSamplePdPKdS1_S1_jj) ;  /* 0xffffffac04d47950 */ /* 0x000fea0003c3ffff */
.L_x_44:
[----:B------:R-:W-:-:S00]  /*50b0*/  BRA `(.L_x_44) ;  /* 0xfffffffc00fc7947 */ /* 0x000fc0000383ffff */
[----:B------:R-:W-:-:S00]  /*50c0*/  NOP ;  /* 0x0000000000007918 */ /* 0x000fc00000000000 */
        /* <DEDUP_REMOVED lines=11> */
.L_x_46:


//--------------------- .nv.shared.reserved.0     --------------------------
	.section	.nv.shared.reserved.0,"aw",@nobits
	.weak		__nv_reservedSMEM_offset_0_alias
	.size		__nv_reservedSMEM_offset_0_alias, 0, 64
	.other		__nv_reservedSMEM_offset_0_alias,@"STO_CUDA_RESERVED_SHARED STV_DEFAULT"
__nv_reservedSMEM_offset_0_alias:
	.zero		0
	.zero		64


//--------------------- .nv.constant0._Z16processOneSamplePdPKdS1_S1_jj --------------------------
	.section	.nv.constant0._Z16processOneSamplePdPKdS1_S1_jj,"a",@progbits
	.sectionflags	@""
	.align	4
.nv.constant0._Z16processOneSamplePdPKdS1_S1_jj:
	.zero		936


//--------------------- SYMBOLS --------------------------

	.type		.nv.reservedSmem.offset0,@object
	.size		.nv.reservedSmem.offset0,0x4
